	.target	sm_100a

	.elftype	@"ET_EXEC"


//--------------------- .note.nv.tkinfo           --------------------------
	.section	.note.nv.tkinfo,"",@"SHT_NOTE"
	.sectionflags	@"SHF_NOTE_NV_TKINFO"
	.tkinfo
        /*0018*/ 	.word	0x00000002
        /*0030*/ 	.string	""
        /*0030*/ 	.string	"ptxas"
        /*0030*/ 	.string	"Cuda compilation tools, release 13.0, V13.0.88"
        /*0030*/ 	.string	"Build cuda_13.0.r13.0/compiler.36424714_0"
        /*0030*/ 	.string	"-arch sm_100a -m 64 "



//--------------------- .note.nv.cuinfo           --------------------------
	.section	.note.nv.cuinfo,"",@"SHT_NOTE"
	.sectionflags	@"SHF_NOTE_NV_CUINFO"
        /*0018*/ 	.short	0x0002
        /*001a*/ 	.short	0x0064
        /*001c*/ 	.short	0x0082
	.zero		2


//--------------------- .nv.info                  --------------------------
	.section	.nv.info,"",@"SHT_CUDA_INFO"
	.align	4


	//----- nvinfo : EIATTR_REGCOUNT
	.align		4
        /*0000*/ 	.byte	0x04, 0x2f
        /*0002*/ 	.short	(.L_19 - .L_18)
	.align		4
.L_18:
        /*0004*/ 	.word	index@(_ZN7cutlass13device_kernelINS_4gemm6kernel13GemmUniversalIN4cute5tupleIJiiiiEEENS1_10collective13CollectiveMmaINS1_46MainloopSm100TmaUmmaWarpSpecializedBlockScaledILi8ELi2ELi2ENS5_IJNS4_1CILi1EEESB_SB_EEEEENS5_IJNSA_ILi128EEENSA_ILi64EEESE_EEENS5_IJNS_12float_e5m2_tENS_13float_ue8m0_tEEEENS5_IJNS5_IJlSB_lEEENS4_6LayoutINS5_IJNS5_IJNS5_IJNSA_ILi32EEENSA_ILi4EEEEEEiEEESP_NS5_IJSB_iEEEEEENS5_IJNS5_IJNS5_IJNSA_ILi16EEESN_EEEiEEENS5_IJNS5_IJNSA_ILi0EEESB_EEENSA_ILi512EEEEEENS5_IJSV_iEEEEEEEEEEESJ_S12_NS4_8TiledMMAINS4_8MMA_AtomIJNS4_21SM100_MMA_MXF8F6F4_SSISH_SH_fSI_Li128ELi64ELNS4_4UMMA5MajorE0ELS17_0ELNS16_7ScaleInE0ELS18_0EEEEEENSL_ISC_NS5_IJSV_SV_SV_EEEEENS5_IJNS4_10UnderscoreES1D_S1D_EEEEENS5_IJNS4_13SM90_TMA_LOADES1G_EEENS5_IJNS4_14ComposedLayoutINS4_7SwizzleILi3ELi4ELi3EEENS4_18smem_ptr_flag_bitsILi8EEENSL_INS5_IJNSA_ILi8EEESE_EEENS5_IJSE_SB_EEEEEEENSL_INS5_IJNS5_IJNS5_IJSO_SB_EEENS5_IJSM_SB_EEEEEESB_NS5_IJSN_SB_EEEEEENS5_IJNS5_IJNS5_IJST_SX_EEESW_EEESV_NS5_IJSB_SX_EEEEEEEEEEEvNS4_8identityES1H_S22_vS23_EENS_8epilogue10collective18CollectiveEpilogueINS25_23Sm100TmaWarpSpecializedILi3ELi2ELi32ELb1ELb0EEEJSG_NS5_IJNSL_ISE_SB_EENSL_ISM_SB_EEEEENS_10bfloat16_tESK_S2D_SK_NS25_6fusion15FusionCallbacksIS29_NS2E_17LinearCombinationIS2D_fS2D_fLNS_15FloatRoundStyleE2EEESG_S2C_JEEENS4_5SM1004TMEM4LOAD26SM100_TMEM_LOAD_32dp32b32xES1G_NS1I_INS1J_ILi2ELi4ELi3EEENS1L_ILi16EEENSL_INS5_IJS1N_SM_EEES1T_EEEENS4_39AutoVectorizingCopyWithAssumedAlignmentILi128EEENS4_14SM90_TMA_STOREES2S_S2U_S2U_EEEvvEEEEvNT_6ParamsE)
        /*0008*/ 	.word	0x0000006f


	//----- nvinfo : EIATTR_FRAME_SIZE
	.align		4
.L_19:
        /*000c*/ 	.byte	0x04, 0x11
        /*000e*/ 	.short	(.L_21 - .L_20)
	.align		4
.L_20:
        /*0010*/ 	.word	index@($__internal_2_$__cuda_sm10x_tcgen05_guardrail_trap_unallocated_columns_being_dealloced)
        /*0014*/ 	.word	0x00000000


	//----- nvinfo : EIATTR_FRAME_SIZE
	.align		4
.L_21:
        /*0018*/ 	.byte	0x04, 0x11
        /*001a*/ 	.short	(.L_23 - .L_22)
	.align		4
.L_22:
        /*001c*/ 	.word	index@($__internal_1_$__cuda_sm10x_tcgen05_guardrail_trap_phase_invalid_during_alloc)
        /*0020*/ 	.word	0x00000000


	//----- nvinfo : EIATTR_FRAME_SIZE
	.align		4
.L_23:
        /*0024*/ 	.byte	0x04, 0x11
        /*0026*/ 	.short	(.L_25 - .L_24)
	.align		4
.L_24:
        /*0028*/ 	.word	index@($__internal_0_$__cuda_sm10x_tcgen05_guardrail_trap_col_being_dealloced_not_returned_by_alloc)
        /*002c*/ 	.word	0x00000000


	//----- nvinfo : EIATTR_FRAME_SIZE
	.align		4
.L_25:
        /*0030*/ 	.byte	0x04, 0x11
        /*0032*/ 	.short	(.L_27 - .L_26)
	.align		4
.L_26:
        /*0034*/ 	.word	index@(_ZN7cutlass13device_kernelINS_4gemm6kernel13GemmUniversalIN4cute5tupleIJiiiiEEENS1_10collective13CollectiveMmaINS1_46MainloopSm100TmaUmmaWarpSpecializedBlockScaledILi8ELi2ELi2ENS5_IJNS4_1CILi1EEESB_SB_EEEEENS5_IJNSA_ILi128EEENSA_ILi64EEESE_EEENS5_IJNS_12float_e5m2_tENS_13float_ue8m0_tEEEENS5_IJNS5_IJlSB_lEEENS4_6LayoutINS5_IJNS5_IJNS5_IJNSA_ILi32EEENSA_ILi4EEEEEEiEEESP_NS5_IJSB_iEEEEEENS5_IJNS5_IJNS5_IJNSA_ILi16EEESN_EEEiEEENS5_IJNS5_IJNSA_ILi0EEESB_EEENSA_ILi512EEEEEENS5_IJSV_iEEEEEEEEEEESJ_S12_NS4_8TiledMMAINS4_8MMA_AtomIJNS4_21SM100_MMA_MXF8F6F4_SSISH_SH_fSI_Li128ELi64ELNS4_4UMMA5MajorE0ELS17_0ELNS16_7ScaleInE0ELS18_0EEEEEENSL_ISC_NS5_IJSV_SV_SV_EEEEENS5_IJNS4_10UnderscoreES1D_S1D_EEEEENS5_IJNS4_13SM90_TMA_LOADES1G_EEENS5_IJNS4_14ComposedLayoutINS4_7SwizzleILi3ELi4ELi3EEENS4_18smem_ptr_flag_bitsILi8EEENSL_INS5_IJNSA_ILi8EEESE_EEENS5_IJSE_SB_EEEEEEENSL_INS5_IJNS5_IJNS5_IJSO_SB_EEENS5_IJSM_SB_EEEEEESB_NS5_IJSN_SB_EEEEEENS5_IJNS5_IJNS5_IJST_SX_EEESW_EEESV_NS5_IJSB_SX_EEEEEEEEEEEvNS4_8identityES1H_S22_vS23_EENS_8epilogue10collective18CollectiveEpilogueINS25_23Sm100TmaWarpSpecializedILi3ELi2ELi32ELb1ELb0EEEJSG_NS5_IJNSL_ISE_SB_EENSL_ISM_SB_EEEEENS_10bfloat16_tESK_S2D_SK_NS25_6fusion15FusionCallbacksIS29_NS2E_17LinearCombinationIS2D_fS2D_fLNS_15FloatRoundStyleE2EEESG_S2C_JEEENS4_5SM1004TMEM4LOAD26SM100_TMEM_LOAD_32dp32b32xES1G_NS1I_INS1J_ILi2ELi4ELi3EEENS1L_ILi16EEENSL_INS5_IJS1N_SM_EEES1T_EEEENS4_39AutoVectorizingCopyWithAssumedAlignmentILi128EEENS4_14SM90_TMA_STOREES2S_S2U_S2U_EEEvvEEEEvNT_6ParamsE)
        /*0038*/ 	.word	0x00000000


	//----- nvinfo : EIATTR_MIN_STACK_SIZE
	.align		4
.L_27:
        /*003c*/ 	.byte	0x04, 0x12
        /*003e*/ 	.short	(.L_29 - .L_28)
	.align		4
.L_28:
        /*0040*/ 	.word	index@(_ZN7cutlass13device_kernelINS_4gemm6kernel13GemmUniversalIN4cute5tupleIJiiiiEEENS1_10collective13CollectiveMmaINS1_46MainloopSm100TmaUmmaWarpSpecializedBlockScaledILi8ELi2ELi2ENS5_IJNS4_1CILi1EEESB_SB_EEEEENS5_IJNSA_ILi128EEENSA_ILi64EEESE_EEENS5_IJNS_12float_e5m2_tENS_13float_ue8m0_tEEEENS5_IJNS5_IJlSB_lEEENS4_6LayoutINS5_IJNS5_IJNS5_IJNSA_ILi32EEENSA_ILi4EEEEEEiEEESP_NS5_IJSB_iEEEEEENS5_IJNS5_IJNS5_IJNSA_ILi16EEESN_EEEiEEENS5_IJNS5_IJNSA_ILi0EEESB_EEENSA_ILi512EEEEEENS5_IJSV_iEEEEEEEEEEESJ_S12_NS4_8TiledMMAINS4_8MMA_AtomIJNS4_21SM100_MMA_MXF8F6F4_SSISH_SH_fSI_Li128ELi64ELNS4_4UMMA5MajorE0ELS17_0ELNS16_7ScaleInE0ELS18_0EEEEEENSL_ISC_NS5_IJSV_SV_SV_EEEEENS5_IJNS4_10UnderscoreES1D_S1D_EEEEENS5_IJNS4_13SM90_TMA_LOADES1G_EEENS5_IJNS4_14ComposedLayoutINS4_7SwizzleILi3ELi4ELi3EEENS4_18smem_ptr_flag_bitsILi8EEENSL_INS5_IJNSA_ILi8EEESE_EEENS5_IJSE_SB_EEEEEEENSL_INS5_IJNS5_IJNS5_IJSO_SB_EEENS5_IJSM_SB_EEEEEESB_NS5_IJSN_SB_EEEEEENS5_IJNS5_IJNS5_IJST_SX_EEESW_EEESV_NS5_IJSB_SX_EEEEEEEEEEEvNS4_8identityES1H_S22_vS23_EENS_8epilogue10collective18CollectiveEpilogueINS25_23Sm100TmaWarpSpecializedILi3ELi2ELi32ELb1ELb0EEEJSG_NS5_IJNSL_ISE_SB_EENSL_ISM_SB_EEEEENS_10bfloat16_tESK_S2D_SK_NS25_6fusion15FusionCallbacksIS29_NS2E_17LinearCombinationIS2D_fS2D_fLNS_15FloatRoundStyleE2EEESG_S2C_JEEENS4_5SM1004TMEM4LOAD26SM100_TMEM_LOAD_32dp32b32xES1G_NS1I_INS1J_ILi2ELi4ELi3EEENS1L_ILi16EEENSL_INS5_IJS1N_SM_EEES1T_EEEENS4_39AutoVectorizingCopyWithAssumedAlignmentILi128EEENS4_14SM90_TMA_STOREES2S_S2U_S2U_EEEvvEEEEvNT_6ParamsE)
        /*0044*/ 	.word	0x00000000
.L_29:


//--------------------- .nv.compat                --------------------------
	.section	.nv.compat,"",@"SHT_CUDA_COMPAT_INFO"
	.align	4
        /*0000*/ 	.byte	0x02, 0x09, 0x01, 0x00, 0x02, 0x02, 0x02, 0x00, 0x02, 0x05, 0x05, 0x00, 0x03, 0x07, 0x01, 0x01
        /*0010*/ 	.byte	0x02, 0x03, 0x01, 0x00, 0x02, 0x06, 0x01, 0x00, 0x04, 0x0b, 0x08, 0x00, 0x09, 0x00, 0x00, 0x00
        /*0020*/ 	.byte	0x00, 0x00, 0x00, 0x00


//--------------------- .nv.info._ZN7cutlass13device_kernelINS_4gemm6kernel13GemmUniversalIN4cute5tupleIJiiiiEEENS1_10collective13CollectiveMmaINS1_46MainloopSm100TmaUmmaWarpSpecializedBlockScaledILi8ELi2ELi2ENS5_IJNS4_1CILi1EEESB_SB_EEEEENS5_IJNSA_ILi128EEENSA_ILi64EEESE_EEENS5_IJNS_12float_e5m2_tENS_13float_ue8m0_tEEEENS5_IJNS5_IJlSB_lEEENS4_6LayoutINS5_IJNS5_IJNS5_IJNSA_ILi32EEENSA_ILi4EEEEEEiEEESP_NS5_IJSB_iEEEEEENS5_IJNS5_IJNS5_IJNSA_ILi16EEESN_EEEiEEENS5_IJNS5_IJNSA_ILi0EEESB_EEENSA_ILi512EEEEEENS5_IJSV_iEEEEEEEEEEESJ_S12_NS4_8TiledMMAINS4_8MMA_AtomIJNS4_21SM100_MMA_MXF8F6F4_SSISH_SH_fSI_Li128ELi64ELNS4_4UMMA5MajorE0ELS17_0ELNS16_7ScaleInE0ELS18_0EEEEEENSL_ISC_NS5_IJSV_SV_SV_EEEEENS5_IJNS4_10UnderscoreES1D_S1D_EEEEENS5_IJNS4_13SM90_TMA_LOADES1G_EEENS5_IJNS4_14ComposedLayoutINS4_7SwizzleILi3ELi4ELi3EEENS4_18smem_ptr_flag_bitsILi8EEENSL_INS5_IJNSA_ILi8EEESE_EEENS5_IJSE_SB_EEEEEEENSL_INS5_IJNS5_IJNS5_IJSO_SB_EEENS5_IJSM_SB_EEEEEESB_NS5_IJSN_SB_EEEEEENS5_IJNS5_IJNS5_IJST_SX_EEESW_EEESV_NS5_IJSB_SX_EEEEEEEEEEEvNS4_8identityES1H_S22_vS23_EENS_8epilogue10collective18CollectiveEpilogueINS25_23Sm100TmaWarpSpecializedILi3ELi2ELi32ELb1ELb0EEEJSG_NS5_IJNSL_ISE_SB_EENSL_ISM_SB_EEEEENS_10bfloat16_tESK_S2D_SK_NS25_6fusion15FusionCallbacksIS29_NS2E_17LinearCombinationIS2D_fS2D_fLNS_15FloatRoundStyleE2EEESG_S2C_JEEENS4_5SM1004TMEM4LOAD26SM100_TMEM_LOAD_32dp32b32xES1G_NS1I_INS1J_ILi2ELi4ELi3EEENS1L_ILi16EEENSL_INS5_IJS1N_SM_EEES1T_EEEENS4_39AutoVectorizingCopyWithAssumedAlignmentILi128EEENS4_14SM90_TMA_STOREES2S_S2U_S2U_EEEvvEEEEvNT_6ParamsE --------------------------
	.section	.nv.info._ZN7cutlass13device_kernelINS_4gemm6kernel13GemmUniversalIN4cute5tupleIJiiiiEEENS1_10collective13CollectiveMmaINS1_46MainloopSm100TmaUmmaWarpSpecializedBlockScaledILi8ELi2ELi2ENS5_IJNS4_1CILi1EEESB_SB_EEEEENS5_IJNSA_ILi128EEENSA_ILi64EEESE_EEENS5_IJNS_12float_e5m2_tENS_13float_ue8m0_tEEEENS5_IJNS5_IJlSB_lEEENS4_6LayoutINS5_IJNS5_IJNS5_IJNSA_ILi32EEENSA_ILi4EEEEEEiEEESP_NS5_IJSB_iEEEEEENS5_IJNS5_IJNS5_IJNSA_ILi16EEESN_EEEiEEENS5_IJNS5_IJNSA_ILi0EEESB_EEENSA_ILi512EEEEEENS5_IJSV_iEEEEEEEEEEESJ_S12_NS4_8TiledMMAINS4_8MMA_AtomIJNS4_21SM100_MMA_MXF8F6F4_SSISH_SH_fSI_Li128ELi64ELNS4_4UMMA5MajorE0ELS17_0ELNS16_7ScaleInE0ELS18_0EEEEEENSL_ISC_NS5_IJSV_SV_SV_EEEEENS5_IJNS4_10UnderscoreES1D_S1D_EEEEENS5_IJNS4_13SM90_TMA_LOADES1G_EEENS5_IJNS4_14ComposedLayoutINS4_7SwizzleILi3ELi4ELi3EEENS4_18smem_ptr_flag_bitsILi8EEENSL_INS5_IJNSA_ILi8EEESE_EEENS5_IJSE_SB_EEEEEEENSL_INS5_IJNS5_IJNS5_IJSO_SB_EEENS5_IJSM_SB_EEEEEESB_NS5_IJSN_SB_EEEEEENS5_IJNS5_IJNS5_IJST_SX_EEESW_EEESV_NS5_IJSB_SX_EEEEEEEEEEEvNS4_8identityES1H_S22_vS23_EENS_8epilogue10collective18CollectiveEpilogueINS25_23Sm100TmaWarpSpecializedILi3ELi2ELi32ELb1ELb0EEEJSG_NS5_IJNSL_ISE_SB_EENSL_ISM_SB_EEEEENS_10bfloat16_tESK_S2D_SK_NS25_6fusion15FusionCallbacksIS29_NS2E_17LinearCombinationIS2D_fS2D_fLNS_15FloatRoundStyleE2EEESG_S2C_JEEENS4_5SM1004TMEM4LOAD26SM100_TMEM_LOAD_32dp32b32xES1G_NS1I_INS1J_ILi2ELi4ELi3EEENS1L_ILi16EEENSL_INS5_IJS1N_SM_EEES1T_EEEENS4_39AutoVectorizingCopyWithAssumedAlignmentILi128EEENS4_14SM90_TMA_STOREES2S_S2U_S2U_EEEvvEEEEvNT_6ParamsE,"",@"SHT_CUDA_INFO"
	.sectionflags	@""
	.align	4


	//----- nvinfo : EIATTR_CUDA_API_VERSION
	.align		4
        /*0000*/ 	.byte	0x04, 0x37
        /*0002*/ 	.short	(.L_31 - .L_30)
.L_30:
        /*0004*/ 	.word	0x00000082


	//----- nvinfo : EIATTR_KPARAM_INFO
	.align		4
.L_31:
        /*0008*/ 	.byte	0x04, 0x17
        /*000a*/ 	.short	(.L_33 - .L_32)
.L_32:
        /*000c*/ 	.word	0x00000000
        /*0010*/ 	.short	0x0000
        /*0012*/ 	.short	0x0000
        /*0014*/ 	.byte	0x00, 0xf0, 0x01, 0x30


	//----- nvinfo : EIATTR_AT_ENTRY_FRAGMENTS
	.align		4
.L_33:
        /*0018*/ 	.byte	0x04, 0x4f
        /*001a*/ 	.short	(.L_35 - .L_34)


	//   ....[0]....
.L_34:
        /*001c*/ 	.word	0x00000006


	//----- nvinfo : EIATTR_RESERVED_SMEM_USED
	.align		4
.L_35:
        /*0020*/ 	.byte	0x01, 0x41
	.zero		2


	//----- nvinfo : EIATTR_SPARSE_MMA_MASK
	.align		4
        /*0024*/ 	.byte	0x03, 0x50
        /*0026*/ 	.short	0x0000


	//----- nvinfo : EIATTR_TCGEN05_1CTA_USED
	.align		4
        /*0028*/ 	.byte	0x01, 0x51
	.zero		2


	//----- nvinfo : EIATTR_MAXREG_COUNT
	.align		4
        /*002c*/ 	.byte	0x03, 0x1b
        /*002e*/ 	.short	0x00ff


	//----- nvinfo : EIATTR_NUM_BARRIERS
	.align		4
        /*0030*/ 	.byte	0x02, 0x4c
        /*0032*/ 	.byte	0x07
	.zero		1


	//----- nvinfo : EIATTR_EXTERNS
	.align		4
        /*0034*/ 	.byte	0x04, 0x0f
        /*0036*/ 	.short	(.L_37 - .L_36)


	//   ....[0]....
	.align		4
.L_36:
        /*0038*/ 	.word	index@(__assertfail)


	//----- nvinfo : EIATTR_MERCURY_ISA_VERSION
	.align		4
.L_37:
        /*003c*/ 	.byte	0x03, 0x5f
        /*003e*/ 	.short	0x0101


	//----- nvinfo : EIATTR_INT_WARP_WIDE_INSTR_OFFSETS
	.align		4
        /*0040*/ 	.byte	0x04, 0x31
        /*0042*/ 	.short	(.L_39 - .L_38)


	//   ....[0]....
.L_38:
        /*0044*/ 	.word	0x00002140


	//   ....[1]....
        /*0048*/ 	.word	0x00004470


	//   ....[2]....
        /*004c*/ 	.word	0x000044a0


	//   ....[3]....
        /*0050*/ 	.word	0x000044f0


	//   ....[4]....
        /*0054*/ 	.word	0x00004dc0


	//   ....[5]....
        /*0058*/ 	.word	0x00004e30


	//   ....[6]....
        /*005c*/ 	.word	0x000050b0


	//   ....[7]....
        /*0060*/ 	.word	0x00005200


	//----- nvinfo : EIATTR_COOP_GROUP_MASK_REGIDS
	.align		4
.L_39:
        /*0064*/ 	.byte	0x04, 0x29
        /*0066*/ 	.short	(.L_41 - .L_40)


	//   ....[0]....
.L_40:
        /*0068*/ 	.word	0xffffffff


	//   ....[1]....
        /*006c*/ 	.word	0xffffffff


	//   ....[2]....
        /*0070*/ 	.word	0xffffffff


	//   ....[3]....
        /*0074*/ 	.word	0xffffffff


	//   ....[4]....
        /*0078*/ 	.word	0xffffffff


	//   ....[5]....
        /*007c*/ 	.word	0xffffffff


	//   ....[6]....
        /*0080*/ 	.word	0xffffffff


	//   ....[7]....
        /*0084*/ 	.word	0xffffffff


	//   ....[8]....
        /*0088*/ 	.word	0xffffffff


	//   ....[9]....
        /*008c*/ 	.word	0xffffffff


	//   ....[10]....
        /*0090*/ 	.word	0xffffffff


	//   ....[11]....
        /*0094*/ 	.word	0xffffffff


	//   ....[12]....
        /*0098*/ 	.word	0xffffffff


	//----- nvinfo : EIATTR_COOP_GROUP_INSTR_OFFSETS
	.align		4
.L_41:
        /*009c*/ 	.byte	0x04, 0x28
        /*009e*/ 	.short	(.L_43 - .L_42)


	//   ....[0]....
.L_42:
        /*00a0*/ 	.word	0x00000090


	//   ....[1]....
        /*00a4*/ 	.word	0x00000530


	//   ....[2]....
        /*00a8*/ 	.word	0x00000720


	//   ....[3]....
        /*00ac*/ 	.word	0x000008a0


	//   ....[4]....
        /*00b0*/ 	.word	0x000009a0


	//   ....[5]....
        /*00b4*/ 	.word	0x00000b10


	//   ....[6]....
        /*00b8*/ 	.word	0x00000c70


	//   ....[7]....
        /*00bc*/ 	.word	0x00002020


	//   ....[8]....
        /*00c0*/ 	.word	0x00003050


	//   ....[9]....
        /*00c4*/ 	.word	0x00003260


	//   ....[10]....
        /*00c8*/ 	.word	0x00003290


	//   ....[11]....
        /*00cc*/ 	.word	0x00004360


	//   ....[12]....
        /*00d0*/ 	.word	0x00004590


	//----- nvinfo : EIATTR_VRC_CTA_INIT_COUNT
	.align		4
.L_43:
        /*00d4*/ 	.byte	0x02, 0x4a
        /*00d6*/ 	.byte	0x80
	.zero		1


	//----- nvinfo : EIATTR_SYSCALL_OFFSETS
	.align		4
        /*00d8*/ 	.byte	0x04, 0x46
        /*00da*/ 	.short	(.L_45 - .L_44)


	//   ....[0]....
.L_44:
        /*00dc*/ 	.word	0x00005d90


	//   ....[1]....
        /*00e0*/ 	.word	0x00005e80


	//   ....[2]....
        /*00e4*/ 	.word	0x000066c0


	//   ....[3]....
        /*00e8*/ 	.word	0x00007370


	//----- nvinfo : EIATTR_MBARRIER_INSTR_OFFSETS
	.align		4
.L_45:
        /*00ec*/ 	.byte	0x04, 0x39
        /*00ee*/ 	.short	(.L_47 - .L_46)


	//   ....[0]....
.L_46:
        /*00f0*/ 	.word	0x00000610
        /*00f4*/ 	.word	0x000000ff
        /*00f8*/ 	.word	0x00000000
        /*00fc*/ 	.short	0x0100
        /*00fe*/ 	.byte	0x05
	.zero		1


	//   ....[1]....
        /*0100*/ 	.word	0x00000620
        /*0104*/ 	.word	0x000000ff
        /*0108*/ 	.word	0x00000040
        /*010c*/ 	.short	0x0100
        /*010e*/ 	.byte	0x05
	.zero		1


	//   ....[2]....
        /*0110*/ 	.word	0x00000630
        /*0114*/ 	.word	0x000000ff
        /*0118*/ 	.word	0x00000008
        /*011c*/ 	.short	0x0100
        /*011e*/ 	.byte	0x05
	.zero		1


	//   ....[3]....
        /*0120*/ 	.word	0x00000640
        /*0124*/ 	.word	0x000000ff
        /*0128*/ 	.word	0x00000048
        /*012c*/ 	.short	0x0100
        /*012e*/ 	.byte	0x05
	.zero		1


	//   ....[4]....
        /*0130*/ 	.word	0x00000650
        /*0134*/ 	.word	0x000000ff
        /*0138*/ 	.word	0x00000010
        /*013c*/ 	.short	0x0100
        /*013e*/ 	.byte	0x05
	.zero		1


	//   ....[5]....
        /*0140*/ 	.word	0x00000660
        /*0144*/ 	.word	0x000000ff
        /*0148*/ 	.word	0x00000050
        /*014c*/ 	.short	0x0100
        /*014e*/ 	.byte	0x05
	.zero		1


	//   ....[6]....
        /*0150*/ 	.word	0x00000670
        /*0154*/ 	.word	0x000000ff
        /*0158*/ 	.word	0x00000018
        /*015c*/ 	.short	0x0100
        /*015e*/ 	.byte	0x05
	.zero		1


	//   ....[7]....
        /*0160*/ 	.word	0x00000680
        /*0164*/ 	.word	0x000000ff
        /*0168*/ 	.word	0x00000058
        /*016c*/ 	.short	0x0100
        /*016e*/ 	.byte	0x05
	.zero		1


	//   ....[8]....
        /*0170*/ 	.word	0x00000690
        /*0174*/ 	.word	0x000000ff
        /*0178*/ 	.word	0x00000020
        /*017c*/ 	.short	0x0100
        /*017e*/ 	.byte	0x05
	.zero		1


	//   ....[9]....
        /*0180*/ 	.word	0x000006a0
        /*0184*/ 	.word	0x000000ff
        /*0188*/ 	.word	0x00000060
        /*018c*/ 	.short	0x0100
        /*018e*/ 	.byte	0x05
	.zero		1


	//   ....[10]....
        /*0190*/ 	.word	0x000006b0
        /*0194*/ 	.word	0x000000ff
        /*0198*/ 	.word	0x00000028
        /*019c*/ 	.short	0x0100
        /*019e*/ 	.byte	0x05
	.zero		1


	//   ....[11]....
        /*01a0*/ 	.word	0x000006c0
        /*01a4*/ 	.word	0x000000ff
        /*01a8*/ 	.word	0x00000068
        /*01ac*/ 	.short	0x0100
        /*01ae*/ 	.byte	0x05
	.zero		1


	//   ....[12]....
        /*01b0*/ 	.word	0x000006d0
        /*01b4*/ 	.word	0x000000ff
        /*01b8*/ 	.word	0x00000030
        /*01bc*/ 	.short	0x0100
        /*01be*/ 	.byte	0x05
	.zero		1


	//   ....[13]....
        /*01c0*/ 	.word	0x000006e0
        /*01c4*/ 	.word	0x000000ff
        /*01c8*/ 	.word	0x00000070
        /*01cc*/ 	.short	0x0100
        /*01ce*/ 	.byte	0x05
	.zero		1


	//   ....[14]....
        /*01d0*/ 	.word	0x000006f0
        /*01d4*/ 	.word	0x000000ff
        /*01d8*/ 	.word	0x00000038
        /*01dc*/ 	.short	0x0100
        /*01de*/ 	.byte	0x05
	.zero		1


	//   ....[15]....
        /*01e0*/ 	.word	0x00000700
        /*01e4*/ 	.word	0x000000ff
        /*01e8*/ 	.word	0x00000078
        /*01ec*/ 	.short	0x0100
        /*01ee*/ 	.byte	0x05
	.zero		1


	//   ....[16]....
        /*01f0*/ 	.word	0x00000830
        /*01f4*/ 	.word	0x000000ff
        /*01f8*/ 	.word	0x00000080
        /*01fc*/ 	.short	0x0100
        /*01fe*/ 	.byte	0x07
	.zero		1


	//   ....[17]....
        /*0200*/ 	.word	0x00000840
        /*0204*/ 	.word	0x000000ff
        /*0208*/ 	.word	0x00000098
        /*020c*/ 	.short	0x0100
        /*020e*/ 	.byte	0x07
	.zero		1


	//   ....[18]....
        /*0210*/ 	.word	0x00000850
        /*0214*/ 	.word	0x000000ff
        /*0218*/ 	.word	0x00000088
        /*021c*/ 	.short	0x0100
        /*021e*/ 	.byte	0x07
	.zero		1


	//   ....[19]....
        /*0220*/ 	.word	0x00000860
        /*0224*/ 	.word	0x000000ff
        /*0228*/ 	.word	0x000000a0
        /*022c*/ 	.short	0x0100
        /*022e*/ 	.byte	0x07
	.zero		1


	//   ....[20]....
        /*0230*/ 	.word	0x00000870
        /*0234*/ 	.word	0x000000ff
        /*0238*/ 	.word	0x00000090
        /*023c*/ 	.short	0x0100
        /*023e*/ 	.byte	0x07
	.zero		1


	//   ....[21]....
        /*0240*/ 	.word	0x00000880
        /*0244*/ 	.word	0x000000ff
        /*0248*/ 	.word	0x000000a8
        /*024c*/ 	.short	0x0100
        /*024e*/ 	.byte	0x07
	.zero		1


	//   ....[22]....
        /*0250*/ 	.word	0x00000970
        /*0254*/ 	.word	0x000000ff
        /*0258*/ 	.word	0x000000b0
        /*025c*/ 	.short	0x0100
        /*025e*/ 	.byte	0x05
	.zero		1


	//   ....[23]....
        /*0260*/ 	.word	0x00000980
        /*0264*/ 	.word	0x000000ff
        /*0268*/ 	.word	0x000000b8
        /*026c*/ 	.short	0x0100
        /*026e*/ 	.byte	0x05
	.zero		1


	//   ....[24]....
        /*0270*/ 	.word	0x00000ac0
        /*0274*/ 	.word	0x000000ff
        /*0278*/ 	.word	0x000000c0
        /*027c*/ 	.short	0x0100
        /*027e*/ 	.byte	0x05
	.zero		1


	//   ....[25]....
        /*0280*/ 	.word	0x00000ad0
        /*0284*/ 	.word	0x000000ff
        /*0288*/ 	.word	0x000000d0
        /*028c*/ 	.short	0x0100
        /*028e*/ 	.byte	0x05
	.zero		1


	//   ....[26]....
        /*0290*/ 	.word	0x00000ae0
        /*0294*/ 	.word	0x000000ff
        /*0298*/ 	.word	0x000000c8
        /*029c*/ 	.short	0x0100
        /*029e*/ 	.byte	0x05
	.zero		1


	//   ....[27]....
        /*02a0*/ 	.word	0x00000af0
        /*02a4*/ 	.word	0x000000ff
        /*02a8*/ 	.word	0x000000d8
        /*02ac*/ 	.short	0x0100
        /*02ae*/ 	.byte	0x05
	.zero		1


	//   ....[28]....
        /*02b0*/ 	.word	0x00000c20
        /*02b4*/ 	.word	0x000000ff
        /*02b8*/ 	.word	0x000000e0
        /*02bc*/ 	.short	0x0100
        /*02be*/ 	.byte	0x07
	.zero		1


	//   ....[29]....
        /*02c0*/ 	.word	0x00000c30
        /*02c4*/ 	.word	0x000000ff
        /*02c8*/ 	.word	0x000000f0
        /*02cc*/ 	.short	0x0100
        /*02ce*/ 	.byte	0x07
	.zero		1


	//   ....[30]....
        /*02d0*/ 	.word	0x00000c40
        /*02d4*/ 	.word	0x000000ff
        /*02d8*/ 	.word	0x000000e8
        /*02dc*/ 	.short	0x0100
        /*02de*/ 	.byte	0x07
	.zero		1


	//   ....[31]....
        /*02e0*/ 	.word	0x00000c50
        /*02e4*/ 	.word	0x000000ff
        /*02e8*/ 	.word	0x000000f8
        /*02ec*/ 	.short	0x0100
        /*02ee*/ 	.byte	0x07
	.zero		1


	//   ....[32]....
        /*02f0*/ 	.word	0x00000d50
        /*02f4*/ 	.word	0x000000ff
        /*02f8*/ 	.word	0x00000100
        /*02fc*/ 	.short	0x0100
        /*02fe*/ 	.byte	0x05
	.zero		1


	//   ....[33]....
        /*0300*/ 	.word	0x00000d60
        /*0304*/ 	.word	0x000000ff
        /*0308*/ 	.word	0x00000110
        /*030c*/ 	.short	0x0100
        /*030e*/ 	.byte	0x05
	.zero		1


	//   ....[34]....
        /*0310*/ 	.word	0x00000d70
        /*0314*/ 	.word	0x000000ff
        /*0318*/ 	.word	0x00000108
        /*031c*/ 	.short	0x0100
        /*031e*/ 	.byte	0x05
	.zero		1


	//   ....[35]....
        /*0320*/ 	.word	0x00000d80
        /*0324*/ 	.word	0x000000ff
        /*0328*/ 	.word	0x00000118
        /*032c*/ 	.short	0x0100
        /*032e*/ 	.byte	0x05
	.zero		1


	//   ....[36]....
        /*0330*/ 	.word	0x00001670
        /*0334*/ 	.word	0x00000002
        /*0338*/ 	.word	0x00000110
        /*033c*/ 	.short	0x010a
        /*033e*/ 	.byte	0xff
	.zero		1


	//   ....[37]....
        /*0340*/ 	.word	0x000016a0
        /*0344*/ 	.word	0x00000002
        /*0348*/ 	.word	0x00000100
        /*034c*/ 	.short	0x0101
        /*034e*/ 	.byte	0xff
	.zero		1


	//   ....[38]....
        /*0350*/ 	.word	0x00001770
        /*0354*/ 	.word	0x000000ff
        /*0358*/ 	.word	0x00000040
        /*035c*/ 	.short	0x010a
        /*035e*/ 	.byte	0x08
	.zero		1


	//   ....[39]....
        /*0360*/ 	.word	0x00001830
        /*0364*/ 	.word	0x000000ff
        /*0368*/ 	.word	0x00000040
        /*036c*/ 	.short	0x010a
        /*036e*/ 	.byte	0x29
	.zero		1


	//   ....[40]....
        /*0370*/ 	.word	0x00001930
        /*0374*/ 	.word	0x000000ff
        /*0378*/ 	.word	0x00000040
        /*037c*/ 	.short	0x010a
        /*037e*/ 	.byte	0x08
	.zero		1


	//   ....[41]....
        /*0380*/ 	.word	0x00001be0
        /*0384*/ 	.word	0x000000ff
        /*0388*/ 	.word	0x000000b8
        /*038c*/ 	.short	0x0101
        /*038e*/ 	.byte	0x04
	.zero		1


	//   ....[42]....
        /*0390*/ 	.word	0x00001c00
        /*0394*/ 	.word	0x000000ff
        /*0398*/ 	.word	0x00000040
        /*039c*/ 	.short	0x010a
        /*039e*/ 	.byte	0x08
	.zero		1


	//   ....[43]....
        /*03a0*/ 	.word	0x00001c80
        /*03a4*/ 	.word	0x000000ff
        /*03a8*/ 	.word	0x00000040
        /*03ac*/ 	.short	0x010a
        /*03ae*/ 	.byte	0x29
	.zero		1


	//   ....[44]....
        /*03b0*/ 	.word	0x00001d80
        /*03b4*/ 	.word	0x000000ff
        /*03b8*/ 	.word	0x00000040
        /*03bc*/ 	.short	0x010a
        /*03be*/ 	.byte	0x08
	.zero		1


	//   ....[45]....
        /*03c0*/ 	.word	0x00002050
        /*03c4*/ 	.word	0x00000002
        /*03c8*/ 	.word	0x000000c0
        /*03cc*/ 	.short	0x010a
        /*03ce*/ 	.byte	0xff
	.zero		1


	//   ....[46]....
        /*03d0*/ 	.word	0x00002110
        /*03d4*/ 	.word	0x00000002
        /*03d8*/ 	.word	0x00000000
        /*03dc*/ 	.short	0x0101
        /*03de*/ 	.byte	0xff
	.zero		1


	//   ....[47]....
        /*03e0*/ 	.word	0x00002680
        /*03e4*/ 	.word	0x000000ff
        /*03e8*/ 	.word	0x00000000
        /*03ec*/ 	.short	0x010a
        /*03ee*/ 	.byte	0x05
	.zero		1


	//   ....[48]....
        /*03f0*/ 	.word	0x00002710
        /*03f4*/ 	.word	0x000000ff
        /*03f8*/ 	.word	0x00000000
        /*03fc*/ 	.short	0x010a
        /*03fe*/ 	.byte	0x05
	.zero		1


	//   ....[49]....
        /*0400*/ 	.word	0x000027a0
        /*0404*/ 	.word	0x000000ff
        /*0408*/ 	.word	0x00000000
        /*040c*/ 	.short	0x010a
        /*040e*/ 	.byte	0x05
	.zero		1


	//   ....[50]....
        /*0410*/ 	.word	0x00002830
        /*0414*/ 	.word	0x000000ff
        /*0418*/ 	.word	0x00000000
        /*041c*/ 	.short	0x010a
        /*041e*/ 	.byte	0x05
	.zero		1


	//   ....[51]....
        /*0420*/ 	.word	0x000028c0
        /*0424*/ 	.word	0x000000ff
        /*0428*/ 	.word	0x00000000
        /*042c*/ 	.short	0x010a
        /*042e*/ 	.byte	0x05
	.zero		1


	//   ....[52]....
        /*0430*/ 	.word	0x00002950
        /*0434*/ 	.word	0x000000ff
        /*0438*/ 	.word	0x00000000
        /*043c*/ 	.short	0x010a
        /*043e*/ 	.byte	0x05
	.zero		1


	//   ....[53]....
        /*0440*/ 	.word	0x000029e0
        /*0444*/ 	.word	0x000000ff
        /*0448*/ 	.word	0x00000000
        /*044c*/ 	.short	0x010a
        /*044e*/ 	.byte	0x05
	.zero		1


	//   ....[54]....
        /*0450*/ 	.word	0x00002a80
        /*0454*/ 	.word	0x00000000
        /*0458*/ 	.word	0x00000000
        /*045c*/ 	.short	0x010a
        /*045e*/ 	.byte	0xff
	.zero		1


	//   ....[55]....
        /*0460*/ 	.word	0x00002ba0
        /*0464*/ 	.word	0x00000000
        /*0468*/ 	.word	0x00000100
        /*046c*/ 	.short	0x010a
        /*046e*/ 	.byte	0xff
	.zero		1


	//   ....[56]....
        /*0470*/ 	.word	0x00002c10
        /*0474*/ 	.word	0x00000000
        /*0478*/ 	.word	0x00000000
        /*047c*/ 	.short	0x0101
        /*047e*/ 	.byte	0xff
	.zero		1


	//   ....[57]....
        /*0480*/ 	.word	0x00002c30
        /*0484*/ 	.word	0x000000ff
        /*0488*/ 	.word	0x000000d0
        /*048c*/ 	.short	0x010a
        /*048e*/ 	.byte	0x05
	.zero		1


	//   ....[58]....
        /*0490*/ 	.word	0x00002d50
        /*0494*/ 	.word	0x00000000
        /*0498*/ 	.word	0x000000c0
        /*049c*/ 	.short	0x010a
        /*049e*/ 	.byte	0xff
	.zero		1


	//   ....[59]....
        /*04a0*/ 	.word	0x00002e50
        /*04a4*/ 	.word	0x00000000
        /*04a8*/ 	.word	0x00000000
        /*04ac*/ 	.short	0x0101
        /*04ae*/ 	.byte	0xff
	.zero		1


	//   ....[60]....
        /*04b0*/ 	.word	0x00002ee0
        /*04b4*/ 	.word	0x000000ff
        /*04b8*/ 	.word	0x000000d0
        /*04bc*/ 	.short	0x0106
        /*04be*/ 	.byte	0x05
	.zero		1


	//   ....[61]....
        /*04c0*/ 	.word	0x00002f00
        /*04c4*/ 	.word	0x000000ff
        /*04c8*/ 	.word	0x000000d0
        /*04cc*/ 	.short	0x010a
        /*04ce*/ 	.byte	0x05
	.zero		1


	//   ....[62]....
        /*04d0*/ 	.word	0x00002f90
        /*04d4*/ 	.word	0x000000ff
        /*04d8*/ 	.word	0x000000d0
        /*04dc*/ 	.short	0x0106
        /*04de*/ 	.byte	0x04
	.zero		1


	//   ....[63]....
        /*04e0*/ 	.word	0x00002fd0
        /*04e4*/ 	.word	0x00000000
        /*04e8*/ 	.word	0x000000d0
        /*04ec*/ 	.short	0x010a
        /*04ee*/ 	.byte	0xff
	.zero		1


	//   ....[64]....
        /*04f0*/ 	.word	0x00003630
        /*04f4*/ 	.word	0x00000002
        /*04f8*/ 	.word	0x000000c0
        /*04fc*/ 	.short	0x010a
        /*04fe*/ 	.byte	0xff
	.zero		1


	//   ....[65]....
        /*0500*/ 	.word	0x000036f0
        /*0504*/ 	.word	0x00000002
        /*0508*/ 	.word	0x00000000
        /*050c*/ 	.short	0x0101
        /*050e*/ 	.byte	0xff
	.zero		1


	//   ....[66]....
        /*0510*/ 	.word	0x00003bc0
        /*0514*/ 	.word	0x000000ff
        /*0518*/ 	.word	0x00000000
        /*051c*/ 	.short	0x010a
        /*051e*/ 	.byte	0x05
	.zero		1


	//   ....[67]....
        /*0520*/ 	.word	0x00003bd0
        /*0524*/ 	.word	0x000000ff
        /*0528*/ 	.word	0x000000f0
        /*052c*/ 	.short	0x010a
        /*052e*/ 	.byte	0x10
	.zero		1


	//   ....[68]....
        /*0530*/ 	.word	0x00003e60
        /*0534*/ 	.word	0x000000ff
        /*0538*/ 	.word	0x00000000
        /*053c*/ 	.short	0x010a
        /*053e*/ 	.byte	0x0f
	.zero		1


	//   ....[69]....
        /*0540*/ 	.word	0x00003f90
        /*0544*/ 	.word	0x000000ff
        /*0548*/ 	.word	0x00000000
        /*054c*/ 	.short	0x010a
        /*054e*/ 	.byte	0x2a
	.zero		1


	//   ....[70]....
        /*0550*/ 	.word	0x000042b0
        /*0554*/ 	.word	0x000000ff
        /*0558*/ 	.word	0x00000000
        /*055c*/ 	.short	0x010a
        /*055e*/ 	.byte	0x05
	.zero		1


	//   ....[71]....
        /*0560*/ 	.word	0x00004340
        /*0564*/ 	.word	0x000000ff
        /*0568*/ 	.word	0x00000000
        /*056c*/ 	.short	0x010a
        /*056e*/ 	.byte	0x06
	.zero		1


	//   ....[72]....
        /*0570*/ 	.word	0x00004770
        /*0574*/ 	.word	0x00000000
        /*0578*/ 	.word	0x000000c0
        /*057c*/ 	.short	0x010a
        /*057e*/ 	.byte	0xff
	.zero		1


	//   ....[73]....
        /*0580*/ 	.word	0x00004830
        /*0584*/ 	.word	0x00000000
        /*0588*/ 	.word	0x00000000
        /*058c*/ 	.short	0x0101
        /*058e*/ 	.byte	0xff
	.zero		1


	//   ....[74]....
        /*0590*/ 	.word	0x00004b50
        /*0594*/ 	.word	0x000000ff
        /*0598*/ 	.word	0x000000b8
        /*059c*/ 	.short	0x010a
        /*059e*/ 	.byte	0x07
	.zero		1


	//   ....[75]....
        /*05a0*/ 	.word	0x00004d60
        /*05a4*/ 	.word	0x000000ff
        /*05a8*/ 	.word	0x00000098
        /*05ac*/ 	.short	0x010a
        /*05ae*/ 	.byte	0x0f
	.zero		1


	//   ....[76]....
        /*05b0*/ 	.word	0x00004f70
        /*05b4*/ 	.word	0x000000ff
        /*05b8*/ 	.word	0x00000080
        /*05bc*/ 	.short	0x010b
        /*05be*/ 	.byte	0x0f
	.zero		1


	//   ....[77]....
        /*05c0*/ 	.word	0x00004fb0
        /*05c4*/ 	.word	0x000000ff
        /*05c8*/ 	.word	0x00000000
        /*05cc*/ 	.short	0x0101
        /*05ce*/ 	.byte	0x10
	.zero		1


	//   ....[78]....
        /*05d0*/ 	.word	0x00004ff0
        /*05d4*/ 	.word	0x000000ff
        /*05d8*/ 	.word	0x00000098
        /*05dc*/ 	.short	0x010a
        /*05de*/ 	.byte	0x0d
	.zero		1


	//   ....[79]....
        /*05e0*/ 	.word	0x00005250
        /*05e4*/ 	.word	0x000000ff
        /*05e8*/ 	.word	0x00000080
        /*05ec*/ 	.short	0x010b
        /*05ee*/ 	.byte	0x0d
	.zero		1


	//   ....[80]....
        /*05f0*/ 	.word	0x00005290
        /*05f4*/ 	.word	0x000000ff
        /*05f8*/ 	.word	0x00000000
        /*05fc*/ 	.short	0x0101
        /*05fe*/ 	.byte	0x0f
	.zero		1


	//   ....[81]....
        /*0600*/ 	.word	0x00005300
        /*0604*/ 	.word	0x000000ff
        /*0608*/ 	.word	0x00000000
        /*060c*/ 	.short	0x010a
        /*060e*/ 	.byte	0x04
	.zero		1


	//   ....[82]....
        /*0610*/ 	.word	0x00005390
        /*0614*/ 	.word	0x000000ff
        /*0618*/ 	.word	0x00000000
        /*061c*/ 	.short	0x010a
        /*061e*/ 	.byte	0x04
	.zero		1


	//   ....[83]....
        /*0620*/ 	.word	0x00005430
        /*0624*/ 	.word	0x00000000
        /*0628*/ 	.word	0x00000000
        /*062c*/ 	.short	0x010a
        /*062e*/ 	.byte	0xff
	.zero		1


	//   ....[84]....
        /*0630*/ 	.word	0x00005770
        /*0634*/ 	.word	0x00000000
        /*0638*/ 	.word	0x000000c0
        /*063c*/ 	.short	0x010a
        /*063e*/ 	.byte	0xff
	.zero		1


	//   ....[85]....
        /*0640*/ 	.word	0x00005880
        /*0644*/ 	.word	0x00000000
        /*0648*/ 	.word	0x00000000
        /*064c*/ 	.short	0x0101
        /*064e*/ 	.byte	0xff
	.zero		1


	//   ....[86]....
        /*0650*/ 	.word	0x00006310
        /*0654*/ 	.word	0x00000000
        /*0658*/ 	.word	0x00000080
        /*065c*/ 	.short	0x010a
        /*065e*/ 	.byte	0xff
	.zero		1


	//   ....[87]....
        /*0660*/ 	.word	0x00006380
        /*0664*/ 	.word	0x00000049
        /*0668*/ 	.word	0x000000e0
        /*066c*/ 	.short	0x010a
        /*066e*/ 	.byte	0xff
	.zero		1


	//   ....[88]....
        /*0670*/ 	.word	0x00006470
        /*0674*/ 	.word	0x00000000
        /*0678*/ 	.word	0x00000080
        /*067c*/ 	.short	0x010a
        /*067e*/ 	.byte	0xff
	.zero		1


	//   ....[89]....
        /*0680*/ 	.word	0x000065a0
        /*0684*/ 	.word	0x00000049
        /*0688*/ 	.word	0x000000e0
        /*068c*/ 	.short	0x010a
        /*068e*/ 	.byte	0xff
	.zero		1


	//   ....[90]....
        /*0690*/ 	.word	0x000070b0
        /*0694*/ 	.word	0x00000000
        /*0698*/ 	.word	0x00000000
        /*069c*/ 	.short	0x0101
        /*069e*/ 	.byte	0xff
	.zero		1


	//   ....[91]....
        /*06a0*/ 	.word	0x000070c0
        /*06a4*/ 	.word	0x00000002
        /*06a8*/ 	.word	0x00000080
        /*06ac*/ 	.short	0x010a
        /*06ae*/ 	.byte	0xff
	.zero		1


	//   ....[92]....
        /*06b0*/ 	.word	0x00007190
        /*06b4*/ 	.word	0x00000002
        /*06b8*/ 	.word	0x00000080
        /*06bc*/ 	.short	0x010a
        /*06be*/ 	.byte	0xff
	.zero		1


	//   ....[93]....
        /*06c0*/ 	.word	0x00007500
        /*06c4*/ 	.word	0x000000ff
        /*06c8*/ 	.word	0x00000000
        /*06cc*/ 	.short	0x0101
        /*06ce*/ 	.byte	0x05
	.zero		1


	//   ....[94]....
        /*06d0*/ 	.word	0x00007e30
        /*06d4*/ 	.word	0x00000000
        /*06d8*/ 	.word	0x00000000
        /*06dc*/ 	.short	0x0101
        /*06de*/ 	.byte	0xff
	.zero		1


	//   ....[95]....
        /*06e0*/ 	.word	0x000080b0
        /*06e4*/ 	.word	0x000000ff
        /*06e8*/ 	.word	0x00000000
        /*06ec*/ 	.short	0x0101
        /*06ee*/ 	.byte	0x04
	.zero		1


	//   ....[96]....
        /*06f0*/ 	.word	0x000080d0
        /*06f4*/ 	.word	0x00000002
        /*06f8*/ 	.word	0x00000110
        /*06fc*/ 	.short	0x010a
        /*06fe*/ 	.byte	0xff
	.zero		1


	//   ....[97]....
        /*0700*/ 	.word	0x00008130
        /*0704*/ 	.word	0x00000002
        /*0708*/ 	.word	0x00000040
        /*070c*/ 	.short	0x010a
        /*070e*/ 	.byte	0xff
	.zero		1


	//   ....[98]....
        /*0710*/ 	.word	0x00008190
        /*0714*/ 	.word	0x00000002
        /*0718*/ 	.word	0x00000040
        /*071c*/ 	.short	0x010a
        /*071e*/ 	.byte	0xff
	.zero		1


	//   ....[99]....
        /*0720*/ 	.word	0x000081e0
        /*0724*/ 	.word	0x00000002
        /*0728*/ 	.word	0x000000c0
        /*072c*/ 	.short	0x010a
        /*072e*/ 	.byte	0xff
	.zero		1


	//   ....[100]....
        /*0730*/ 	.word	0x00008240
        /*0734*/ 	.word	0x00000000
        /*0738*/ 	.word	0x00000000
        /*073c*/ 	.short	0x010a
        /*073e*/ 	.byte	0xff
	.zero		1


	//   ....[101]....
        /*0740*/ 	.word	0x000082a0
        /*0744*/ 	.word	0x00000000
        /*0748*/ 	.word	0x00000000
        /*074c*/ 	.short	0x010a
        /*074e*/ 	.byte	0xff
	.zero		1


	//   ....[102]....
        /*0750*/ 	.word	0x00008300
        /*0754*/ 	.word	0x00000000
        /*0758*/ 	.word	0x00000000
        /*075c*/ 	.short	0x010a
        /*075e*/ 	.byte	0xff
	.zero		1


	//   ....[103]....
        /*0760*/ 	.word	0x00008360
        /*0764*/ 	.word	0x00000000
        /*0768*/ 	.word	0x00000000
        /*076c*/ 	.short	0x010a
        /*076e*/ 	.byte	0xff
	.zero		1


	//   ....[104]....
        /*0770*/ 	.word	0x000083c0
        /*0774*/ 	.word	0x00000000
        /*0778*/ 	.word	0x00000000
        /*077c*/ 	.short	0x010a
        /*077e*/ 	.byte	0xff
	.zero		1


	//   ....[105]....
        /*0780*/ 	.word	0x00008420
        /*0784*/ 	.word	0x00000000
        /*0788*/ 	.word	0x00000000
        /*078c*/ 	.short	0x010a
        /*078e*/ 	.byte	0xff
	.zero		1


	//   ....[106]....
        /*0790*/ 	.word	0x00008480
        /*0794*/ 	.word	0x00000000
        /*0798*/ 	.word	0x00000000
        /*079c*/ 	.short	0x010a
        /*079e*/ 	.byte	0xff
	.zero		1


	//   ....[107]....
        /*07a0*/ 	.word	0x000084d0
        /*07a4*/ 	.word	0x00000000
        /*07a8*/ 	.word	0x00000100
        /*07ac*/ 	.short	0x010a
        /*07ae*/ 	.byte	0xff
	.zero		1


	//   ....[108]....
        /*07b0*/ 	.word	0x00008530
        /*07b4*/ 	.word	0x00000000
        /*07b8*/ 	.word	0x000000d0
        /*07bc*/ 	.short	0x010a
        /*07be*/ 	.byte	0xff
	.zero		1


	//   ....[109]....
        /*07c0*/ 	.word	0x00008580
        /*07c4*/ 	.word	0x00000000
        /*07c8*/ 	.word	0x000000c0
        /*07cc*/ 	.short	0x010a
        /*07ce*/ 	.byte	0xff
	.zero		1


	//   ....[110]....
        /*07d0*/ 	.word	0x000085e0
        /*07d4*/ 	.word	0x00000000
        /*07d8*/ 	.word	0x000000d0
        /*07dc*/ 	.short	0x010a
        /*07de*/ 	.byte	0xff
	.zero		1


	//   ....[111]....
        /*07e0*/ 	.word	0x00008630
        /*07e4*/ 	.word	0x00000002
        /*07e8*/ 	.word	0x000000c0
        /*07ec*/ 	.short	0x010a
        /*07ee*/ 	.byte	0xff
	.zero		1


	//   ....[112]....
        /*07f0*/ 	.word	0x00008690
        /*07f4*/ 	.word	0x00000003
        /*07f8*/ 	.word	0x000000f0
        /*07fc*/ 	.short	0x010a
        /*07fe*/ 	.byte	0xff
	.zero		1


	//   ....[113]....
        /*0800*/ 	.word	0x000086f0
        /*0804*/ 	.word	0x00000002
        /*0808*/ 	.word	0x00000000
        /*080c*/ 	.short	0x010a
        /*080e*/ 	.byte	0xff
	.zero		1


	//   ....[114]....
        /*0810*/ 	.word	0x00008750
        /*0814*/ 	.word	0x00000000
        /*0818*/ 	.word	0x00000000
        /*081c*/ 	.short	0x010a
        /*081e*/ 	.byte	0xff
	.zero		1


	//   ....[115]....
        /*0820*/ 	.word	0x000087b0
        /*0824*/ 	.word	0x00000000
        /*0828*/ 	.word	0x00000000
        /*082c*/ 	.short	0x010a
        /*082e*/ 	.byte	0xff
	.zero		1


	//   ....[116]....
        /*0830*/ 	.word	0x00008800
        /*0834*/ 	.word	0x00000000
        /*0838*/ 	.word	0x000000c0
        /*083c*/ 	.short	0x010a
        /*083e*/ 	.byte	0xff
	.zero		1


	//   ....[117]....
        /*0840*/ 	.word	0x00008860
        /*0844*/ 	.word	0x00000000
        /*0848*/ 	.word	0x000000b8
        /*084c*/ 	.short	0x010a
        /*084e*/ 	.byte	0xff
	.zero		1


	//   ....[118]....
        /*0850*/ 	.word	0x000088c0
        /*0854*/ 	.word	0x00000000
        /*0858*/ 	.word	0x00000098
        /*085c*/ 	.short	0x010a
        /*085e*/ 	.byte	0xff
	.zero		1


	//   ....[119]....
        /*0860*/ 	.word	0x00008920
        /*0864*/ 	.word	0x00000000
        /*0868*/ 	.word	0x00000098
        /*086c*/ 	.short	0x010a
        /*086e*/ 	.byte	0xff
	.zero		1


	//   ....[120]....
        /*0870*/ 	.word	0x00008980
        /*0874*/ 	.word	0x00000000
        /*0878*/ 	.word	0x00000000
        /*087c*/ 	.short	0x010a
        /*087e*/ 	.byte	0xff
	.zero		1


	//   ....[121]....
        /*0880*/ 	.word	0x000089e0
        /*0884*/ 	.word	0x00000000
        /*0888*/ 	.word	0x00000000
        /*088c*/ 	.short	0x010a
        /*088e*/ 	.byte	0xff
	.zero		1


	//   ....[122]....
        /*0890*/ 	.word	0x00008a30
        /*0894*/ 	.word	0x00000000
        /*0898*/ 	.word	0x000000c0
        /*089c*/ 	.short	0x010a
        /*089e*/ 	.byte	0xff
	.zero		1


	//   ....[123]....
        /*08a0*/ 	.word	0x00008a80
        /*08a4*/ 	.word	0x00000000
        /*08a8*/ 	.word	0x00000080
        /*08ac*/ 	.short	0x010a
        /*08ae*/ 	.byte	0xff
	.zero		1


	//   ....[124]....
        /*08b0*/ 	.word	0x00008ad0
        /*08b4*/ 	.word	0x00000049
        /*08b8*/ 	.word	0x000000e0
        /*08bc*/ 	.short	0x010a
        /*08be*/ 	.byte	0xff
	.zero		1


	//   ....[125]....
        /*08c0*/ 	.word	0x00008b20
        /*08c4*/ 	.word	0x00000002
        /*08c8*/ 	.word	0x00000080
        /*08cc*/ 	.short	0x010a
        /*08ce*/ 	.byte	0xff
	.zero		1


	//----- nvinfo : EIATTR_NUM_MBARRIERS
	.align		4
.L_47:
        /*08d0*/ 	.byte	0x03, 0x38
        /*08d2*/ 	.short	0x0024


	//----- nvinfo : EIATTR_EXIT_INSTR_OFFSETS
	.align		4
        /*08d4*/ 	.byte	0x04, 0x1c
        /*08d6*/ 	.short	(.L_49 - .L_48)


	//   ....[0]....
.L_48:
        /*08d8*/ 	.word	0x00002ab0


	//   ....[1]....
        /*08dc*/ 	.word	0x00002fa0


	//   ....[2]....
        /*08e0*/ 	.word	0x00003000


	//   ....[3]....
        /*08e4*/ 	.word	0x000045a0


	//   ....[4]....
        /*08e8*/ 	.word	0x00005460


	//   ....[5]....
        /*08ec*/ 	.word	0x000054a0


	//   ....[6]....
        /*08f0*/ 	.word	0x00007fa0


	//   ....[7]....
        /*08f4*/ 	.word	0x00008020


	//   ....[8]....
        /*08f8*/ 	.word	0x00008050


	//   ....[9]....
        /*08fc*/ 	.word	0x000080c0


	//----- nvinfo : EIATTR_MAX_THREADS
	.align		4
.L_49:
        /*0900*/ 	.byte	0x04, 0x05
        /*0902*/ 	.short	(.L_51 - .L_50)
.L_50:
        /*0904*/ 	.word	0x00000100
        /*0908*/ 	.word	0x00000001
        /*090c*/ 	.word	0x00000001


	//----- nvinfo : EIATTR_CRS_STACK_SIZE
	.align		4
.L_51:
        /*0910*/ 	.byte	0x04, 0x1e
        /*0912*/ 	.short	(.L_53 - .L_52)
.L_52:
        /*0914*/ 	.word	0x00000000


	//----- nvinfo : EIATTR_CBANK_PARAM_SIZE
	.align		4
.L_53:
        /*0918*/ 	.byte	0x03, 0x19
        /*091a*/ 	.short	0x0c00


	//----- nvinfo : EIATTR_PARAM_CBANK
	.align		4
        /*091c*/ 	.byte	0x04, 0x0a
        /*091e*/ 	.short	(.L_55 - .L_54)
	.align		4
.L_54:
        /*0920*/ 	.word	index@(.nv.constant0._ZN7cutlass13device_kernelINS_4gemm6kernel13GemmUniversalIN4cute5tupleIJiiiiEEENS1_10collective13CollectiveMmaINS1_46MainloopSm100TmaUmmaWarpSpecializedBlockScaledILi8ELi2ELi2ENS5_IJNS4_1CILi1EEESB_SB_EEEEENS5_IJNSA_ILi128EEENSA_ILi64EEESE_EEENS5_IJNS_12float_e5m2_tENS_13float_ue8m0_tEEEENS5_IJNS5_IJlSB_lEEENS4_6LayoutINS5_IJNS5_IJNS5_IJNSA_ILi32EEENSA_ILi4EEEEEEiEEESP_NS5_IJSB_iEEEEEENS5_IJNS5_IJNS5_IJNSA_ILi16EEESN_EEEiEEENS5_IJNS5_IJNSA_ILi0EEESB_EEENSA_ILi512EEEEEENS5_IJSV_iEEEEEEEEEEESJ_S12_NS4_8TiledMMAINS4_8MMA_AtomIJNS4_21SM100_MMA_MXF8F6F4_SSISH_SH_fSI_Li128ELi64ELNS4_4UMMA5MajorE0ELS17_0ELNS16_7ScaleInE0ELS18_0EEEEEENSL_ISC_NS5_IJSV_SV_SV_EEEEENS5_IJNS4_10UnderscoreES1D_S1D_EEEEENS5_IJNS4_13SM90_TMA_LOADES1G_EEENS5_IJNS4_14ComposedLayoutINS4_7SwizzleILi3ELi4ELi3EEENS4_18smem_ptr_flag_bitsILi8EEENSL_INS5_IJNSA_ILi8EEESE_EEENS5_IJSE_SB_EEEEEEENSL_INS5_IJNS5_IJNS5_IJSO_SB_EEENS5_IJSM_SB_EEEEEESB_NS5_IJSN_SB_EEEEEENS5_IJNS5_IJNS5_IJST_SX_EEESW_EEESV_NS5_IJSB_SX_EEEEEEEEEEEvNS4_8identityES1H_S22_vS23_EENS_8epilogue10collective18CollectiveEpilogueINS25_23Sm100TmaWarpSpecializedILi3ELi2ELi32ELb1ELb0EEEJSG_NS5_IJNSL_ISE_SB_EENSL_ISM_SB_EEEEENS_10bfloat16_tESK_S2D_SK_NS25_6fusion15FusionCallbacksIS29_NS2E_17LinearCombinationIS2D_fS2D_fLNS_15FloatRoundStyleE2EEESG_S2C_JEEENS4_5SM1004TMEM4LOAD26SM100_TMEM_LOAD_32dp32b32xES1G_NS1I_INS1J_ILi2ELi4ELi3EEENS1L_ILi16EEENSL_INS5_IJS1N_SM_EEES1T_EEEENS4_39AutoVectorizingCopyWithAssumedAlignmentILi128EEENS4_14SM90_TMA_STOREES2S_S2U_S2U_EEEvvEEEEvNT_6ParamsE)
        /*0924*/ 	.short	0x0380
        /*0926*/ 	.short	0x0c00


	//----- nvinfo : EIATTR_SW_WAR
	.align		4
.L_55:
        /*0928*/ 	.byte	0x04, 0x36
        /*092a*/ 	.short	(.L_57 - .L_56)
.L_56:
        /*092c*/ 	.word	0x00000008
.L_57:


//--------------------- .nv.callgraph             --------------------------
	.section	.nv.callgraph,"",@"SHT_CUDA_CALLGRAPH"
	.align	4
	.sectionentsize	8
	.align		4
        /*0000*/ 	.word	0x00000000
	.align		4
        /*0004*/ 	.word	0xffffffff
	.align		4
        /*0008*/ 	.word	index@(_ZN7cutlass13device_kernelINS_4gemm6kernel13GemmUniversalIN4cute5tupleIJiiiiEEENS1_10collective13CollectiveMmaINS1_46MainloopSm100TmaUmmaWarpSpecializedBlockScaledILi8ELi2ELi2ENS5_IJNS4_1CILi1EEESB_SB_EEEEENS5_IJNSA_ILi128EEENSA_ILi64EEESE_EEENS5_IJNS_12float_e5m2_tENS_13float_ue8m0_tEEEENS5_IJNS5_IJlSB_lEEENS4_6LayoutINS5_IJNS5_IJNS5_IJNSA_ILi32EEENSA_ILi4EEEEEEiEEESP_NS5_IJSB_iEEEEEENS5_IJNS5_IJNS5_IJNSA_ILi16EEESN_EEEiEEENS5_IJNS5_IJNSA_ILi0EEESB_EEENSA_ILi512EEEEEENS5_IJSV_iEEEEEEEEEEESJ_S12_NS4_8TiledMMAINS4_8MMA_AtomIJNS4_21SM100_MMA_MXF8F6F4_SSISH_SH_fSI_Li128ELi64ELNS4_4UMMA5MajorE0ELS17_0ELNS16_7ScaleInE0ELS18_0EEEEEENSL_ISC_NS5_IJSV_SV_SV_EEEEENS5_IJNS4_10UnderscoreES1D_S1D_EEEEENS5_IJNS4_13SM90_TMA_LOADES1G_EEENS5_IJNS4_14ComposedLayoutINS4_7SwizzleILi3ELi4ELi3EEENS4_18smem_ptr_flag_bitsILi8EEENSL_INS5_IJNSA_ILi8EEESE_EEENS5_IJSE_SB_EEEEEEENSL_INS5_IJNS5_IJNS5_IJSO_SB_EEENS5_IJSM_SB_EEEEEESB_NS5_IJSN_SB_EEEEEENS5_IJNS5_IJNS5_IJST_SX_EEESW_EEESV_NS5_IJSB_SX_EEEEEEEEEEEvNS4_8identityES1H_S22_vS23_EENS_8epilogue10collective18CollectiveEpilogueINS25_23Sm100TmaWarpSpecializedILi3ELi2ELi32ELb1ELb0EEEJSG_NS5_IJNSL_ISE_SB_EENSL_ISM_SB_EEEEENS_10bfloat16_tESK_S2D_SK_NS25_6fusion15FusionCallbacksIS29_NS2E_17LinearCombinationIS2D_fS2D_fLNS_15FloatRoundStyleE2EEESG_S2C_JEEENS4_5SM1004TMEM4LOAD26SM100_TMEM_LOAD_32dp32b32xES1G_NS1I_INS1J_ILi2ELi4ELi3EEENS1L_ILi16EEENSL_INS5_IJS1N_SM_EEES1T_EEEENS4_39AutoVectorizingCopyWithAssumedAlignmentILi128EEENS4_14SM90_TMA_STOREES2S_S2U_S2U_EEEvvEEEEvNT_6ParamsE)
	.align		4
        /*000c*/ 	.word	index@(__assertfail)
	.align		4
        /*0010*/ 	.word	0x00000000
	.align		4
        /*0014*/ 	.word	0xfffffffe
	.align		4
        /*0018*/ 	.word	0x00000000
	.align		4
        /*001c*/ 	.word	0xfffffffd
	.align		4
        /*0020*/ 	.word	0x00000000
	.align		4
        /*0024*/ 	.word	0xfffffffc


//--------------------- .nv.constant4             --------------------------
	.section	.nv.constant4,"a",@progbits
	.align	8
	.align		8
.nv.constant4:
        /*0000*/ 	.dword	__assertfail
	.align		8
        /*0008*/ 	.dword	__unnamed_1
	.align		8
        /*0010*/ 	.dword	__unnamed_2
	.align		8
        /*0018*/ 	.dword	_ZN40_INTERNAL_bae559f9_4_k_cu_112554cc_167874cuda3std3__45__cpo5beginE
	.align		8
        /*0020*/ 	.dword	_ZN40_INTERNAL_bae559f9_4_k_cu_112554cc_167874cuda3std3__45__cpo3endE
	.align		8
        /*0028*/ 	.dword	_ZN40_INTERNAL_bae559f9_4_k_cu_112554cc_167874cuda3std3__45__cpo6cbeginE
	.align		8
        /*0030*/ 	.dword	_ZN40_INTERNAL_bae559f9_4_k_cu_112554cc_167874cuda3std3__45__cpo4cendE
	.align		8
        /*0038*/ 	.dword	_ZN40_INTERNAL_bae559f9_4_k_cu_112554cc_167874cuda3std3__442_GLOBAL__N__bae559f9_4_k_cu_112554cc_167876ignoreE
	.align		8
        /*0040*/ 	.dword	_ZN40_INTERNAL_bae559f9_4_k_cu_112554cc_167874cuda3std3__419piecewise_constructE
	.align		8
        /*0048*/ 	.dword	_ZN40_INTERNAL_bae559f9_4_k_cu_112554cc_167874cuda3std3__48in_placeE
	.align		8
        /*0050*/ 	.dword	_ZN40_INTERNAL_bae559f9_4_k_cu_112554cc_167874cuda3std6ranges3__45__cpo4swapE
	.align		8
        /*0058*/ 	.dword	_ZN40_INTERNAL_bae559f9_4_k_cu_112554cc_167874cuda3std6ranges3__45__cpo9iter_moveE
	.align		8
        /*0060*/ 	.dword	_ZN40_INTERNAL_bae559f9_4_k_cu_112554cc_167874cute7productE
	.align		8
        /*0068*/ 	.dword	_ZN40_INTERNAL_bae559f9_4_k_cu_112554cc_167874cute1_E
	.align		8
        /*0070*/ 	.dword	$str$25
	.align		8
        /*0078*/ 	.dword	$str$26
	.align		8
        /*0080*/ 	.dword	$str$27
	.align		8
        /*0088*/ 	.dword	$str$28


//--------------------- .text._ZN7cutlass13device_kernelINS_4gemm6kernel13GemmUniversalIN4cute5tupleIJiiiiEEENS1_10collective13CollectiveMmaINS1_46MainloopSm100TmaUmmaWarpSpecializedBlockScaledILi8ELi2ELi2ENS5_IJNS4_1CILi1EEESB_SB_EEEEENS5_IJNSA_ILi128EEENSA_ILi64EEESE_EEENS5_IJNS_12float_e5m2_tENS_13float_ue8m0_tEEEENS5_IJNS5_IJlSB_lEEENS4_6LayoutINS5_IJNS5_IJNS5_IJNSA_ILi32EEENSA_ILi4EEEEEEiEEESP_NS5_IJSB_iEEEEEENS5_IJNS5_IJNS5_IJNSA_ILi16EEESN_EEEiEEENS5_IJNS5_IJNSA_ILi0EEESB_EEENSA_ILi512EEEEEENS5_IJSV_iEEEEEEEEEEESJ_S12_NS4_8TiledMMAINS4_8MMA_AtomIJNS4_21SM100_MMA_MXF8F6F4_SSISH_SH_fSI_Li128ELi64ELNS4_4UMMA5MajorE0ELS17_0ELNS16_7ScaleInE0ELS18_0EEEEEENSL_ISC_NS5_IJSV_SV_SV_EEEEENS5_IJNS4_10UnderscoreES1D_S1D_EEEEENS5_IJNS4_13SM90_TMA_LOADES1G_EEENS5_IJNS4_14ComposedLayoutINS4_7SwizzleILi3ELi4ELi3EEENS4_18smem_ptr_flag_bitsILi8EEENSL_INS5_IJNSA_ILi8EEESE_EEENS5_IJSE_SB_EEEEEEENSL_INS5_IJNS5_IJNS5_IJSO_SB_EEENS5_IJSM_SB_EEEEEESB_NS5_IJSN_SB_EEEEEENS5_IJNS5_IJNS5_IJST_SX_EEESW_EEESV_NS5_IJSB_SX_EEEEEEEEEEEvNS4_8identityES1H_S22_vS23_EENS_8epilogue10collective18CollectiveEpilogueINS25_23Sm100TmaWarpSpecializedILi3ELi2ELi32ELb1ELb0EEEJSG_NS5_IJNSL_ISE_SB_EENSL_ISM_SB_EEEEENS_10bfloat16_tESK_S2D_SK_NS25_6fusion15FusionCallbacksIS29_NS2E_17LinearCombinationIS2D_fS2D_fLNS_15FloatRoundStyleE2EEESG_S2C_JEEENS4_5SM1004TMEM4LOAD26SM100_TMEM_LOAD_32dp32b32xES1G_NS1I_INS1J_ILi2ELi4ELi3EEENS1L_ILi16EEENSL_INS5_IJS1N_SM_EEES1T_EEEENS4_39AutoVectorizingCopyWithAssumedAlignmentILi128EEENS4_14SM90_TMA_STOREES2S_S2U_S2U_EEEvvEEEEvNT_6ParamsE --------------------------
	.section	.text._ZN7cutlass13device_kernelINS_4gemm6kernel13GemmUniversalIN4cute5tupleIJiiiiEEENS1_10collective13CollectiveMmaINS1_46MainloopSm100TmaUmmaWarpSpecializedBlockScaledILi8ELi2ELi2ENS5_IJNS4_1CILi1EEESB_SB_EEEEENS5_IJNSA_ILi128EEENSA_ILi64EEESE_EEENS5_IJNS_12float_e5m2_tENS_13float_ue8m0_tEEEENS5_IJNS5_IJlSB_lEEENS4_6LayoutINS5_IJNS5_IJNS5_IJNSA_ILi32EEENSA_ILi4EEEEEEiEEESP_NS5_IJSB_iEEEEEENS5_IJNS5_IJNS5_IJNSA_ILi16EEESN_EEEiEEENS5_IJNS5_IJNSA_ILi0EEESB_EEENSA_ILi512EEEEEENS5_IJSV_iEEEEEEEEEEESJ_S12_NS4_8TiledMMAINS4_8MMA_AtomIJNS4_21SM100_MMA_MXF8F6F4_SSISH_SH_fSI_Li128ELi64ELNS4_4UMMA5MajorE0ELS17_0ELNS16_7ScaleInE0ELS18_0EEEEEENSL_ISC_NS5_IJSV_SV_SV_EEEEENS5_IJNS4_10UnderscoreES1D_S1D_EEEEENS5_IJNS4_13SM90_TMA_LOADES1G_EEENS5_IJNS4_14ComposedLayoutINS4_7SwizzleILi3ELi4ELi3EEENS4_18smem_ptr_flag_bitsILi8EEENSL_INS5_IJNSA_ILi8EEESE_EEENS5_IJSE_SB_EEEEEEENSL_INS5_IJNS5_IJNS5_IJSO_SB_EEENS5_IJSM_SB_EEEEEESB_NS5_IJSN_SB_EEEEEENS5_IJNS5_IJNS5_IJST_SX_EEESW_EEESV_NS5_IJSB_SX_EEEEEEEEEEEvNS4_8identityES1H_S22_vS23_EENS_8epilogue10collective18CollectiveEpilogueINS25_23Sm100TmaWarpSpecializedILi3ELi2ELi32ELb1ELb0EEEJSG_NS5_IJNSL_ISE_SB_EENSL_ISM_SB_EEEEENS_10bfloat16_tESK_S2D_SK_NS25_6fusion15FusionCallbacksIS29_NS2E_17LinearCombinationIS2D_fS2D_fLNS_15FloatRoundStyleE2EEESG_S2C_JEEENS4_5SM1004TMEM4LOAD26SM100_TMEM_LOAD_32dp32b32xES1G_NS1I_INS1J_ILi2ELi4ELi3EEENS1L_ILi16EEENSL_INS5_IJS1N_SM_EEES1T_EEEENS4_39AutoVectorizingCopyWithAssumedAlignmentILi128EEENS4_14SM90_TMA_STOREES2S_S2U_S2U_EEEvvEEEEvNT_6ParamsE,"ax",@progbits
	.align	128
.text._ZN7cutlass13device_kernelINS_4gemm6kernel13GemmUniversalIN4cute5tupleIJiiiiEEENS1_10collective13CollectiveMmaINS1_46MainloopSm100TmaUmmaWarpSpecializedBlockScaledILi8ELi2ELi2ENS5_IJNS4_1CILi1EEESB_SB_EEEEENS5_IJNSA_ILi128EEENSA_ILi64EEESE_EEENS5_IJNS_12float_e5m2_tENS_13float_ue8m0_tEEEENS5_IJNS5_IJlSB_lEEENS4_6LayoutINS5_IJNS5_IJNS5_IJNSA_ILi32EEENSA_ILi4EEEEEEiEEESP_NS5_IJSB_iEEEEEENS5_IJNS5_IJNS5_IJNSA_ILi16EEESN_EEEiEEENS5_IJNS5_IJNSA_ILi0EEESB_EEENSA_ILi512EEEEEENS5_IJSV_iEEEEEEEEEEESJ_S12_NS4_8TiledMMAINS4_8MMA_AtomIJNS4_21SM100_MMA_MXF8F6F4_SSISH_SH_fSI_Li128ELi64ELNS4_4UMMA5MajorE0ELS17_0ELNS16_7ScaleInE0ELS18_0EEEEEENSL_ISC_NS5_IJSV_SV_SV_EEEEENS5_IJNS4_10UnderscoreES1D_S1D_EEEEENS5_IJNS4_13SM90_TMA_LOADES1G_EEENS5_IJNS4_14ComposedLayoutINS4_7SwizzleILi3ELi4ELi3EEENS4_18smem_ptr_flag_bitsILi8EEENSL_INS5_IJNSA_ILi8EEESE_EEENS5_IJSE_SB_EEEEEEENSL_INS5_IJNS5_IJNS5_IJSO_SB_EEENS5_IJSM_SB_EEEEEESB_NS5_IJSN_SB_EEEEEENS5_IJNS5_IJNS5_IJST_SX_EEESW_EEESV_NS5_IJSB_SX_EEEEEEEEEEEvNS4_8identityES1H_S22_vS23_EENS_8epilogue10collective18CollectiveEpilogueINS25_23Sm100TmaWarpSpecializedILi3ELi2ELi32ELb1ELb0EEEJSG_NS5_IJNSL_ISE_SB_EENSL_ISM_SB_EEEEENS_10bfloat16_tESK_S2D_SK_NS25_6fusion15FusionCallbacksIS29_NS2E_17LinearCombinationIS2D_fS2D_fLNS_15FloatRoundStyleE2EEESG_S2C_JEEENS4_5SM1004TMEM4LOAD26SM100_TMEM_LOAD_32dp32b32xES1G_NS1I_INS1J_ILi2ELi4ELi3EEENS1L_ILi16EEENSL_INS5_IJS1N_SM_EEES1T_EEEENS4_39AutoVectorizingCopyWithAssumedAlignmentILi128EEENS4_14SM90_TMA_STOREES2S_S2U_S2U_EEEvvEEEEvNT_6ParamsE:
        .type           _ZN7cutlass13device_kernelINS_4gemm6kernel13GemmUniversalIN4cute5tupleIJiiiiEEENS1_10collective13CollectiveMmaINS1_46MainloopSm100TmaUmmaWarpSpecializedBlockScaledILi8ELi2ELi2ENS5_IJNS4_1CILi1EEESB_SB_EEEEENS5_IJNSA_ILi128EEENSA_ILi64EEESE_EEENS5_IJNS_12float_e5m2_tENS_13float_ue8m0_tEEEENS5_IJNS5_IJlSB_lEEENS4_6LayoutINS5_IJNS5_IJNS5_IJNSA_ILi32EEENSA_ILi4EEEEEEiEEESP_NS5_IJSB_iEEEEEENS5_IJNS5_IJNS5_IJNSA_ILi16EEESN_EEEiEEENS5_IJNS5_IJNSA_ILi0EEESB_EEENSA_ILi512EEEEEENS5_IJSV_iEEEEEEEEEEESJ_S12_NS4_8TiledMMAINS4_8MMA_AtomIJNS4_21SM100_MMA_MXF8F6F4_SSISH_SH_fSI_Li128ELi64ELNS4_4UMMA5MajorE0ELS17_0ELNS16_7ScaleInE0ELS18_0EEEEEENSL_ISC_NS5_IJSV_SV_SV_EEEEENS5_IJNS4_10UnderscoreES1D_S1D_EEEEENS5_IJNS4_13SM90_TMA_LOADES1G_EEENS5_IJNS4_14ComposedLayoutINS4_7SwizzleILi3ELi4ELi3EEENS4_18smem_ptr_flag_bitsILi8EEENSL_INS5_IJNSA_ILi8EEESE_EEENS5_IJSE_SB_EEEEEEENSL_INS5_IJNS5_IJNS5_IJSO_SB_EEENS5_IJSM_SB_EEEEEESB_NS5_IJSN_SB_EEEEEENS5_IJNS5_IJNS5_IJST_SX_EEESW_EEESV_NS5_IJSB_SX_EEEEEEEEEEEvNS4_8identityES1H_S22_vS23_EENS_8epilogue10collective18CollectiveEpilogueINS25_23Sm100TmaWarpSpecializedILi3ELi2ELi32ELb1ELb0EEEJSG_NS5_IJNSL_ISE_SB_EENSL_ISM_SB_EEEEENS_10bfloat16_tESK_S2D_SK_NS25_6fusion15FusionCallbacksIS29_NS2E_17LinearCombinationIS2D_fS2D_fLNS_15FloatRoundStyleE2EEESG_S2C_JEEENS4_5SM1004TMEM4LOAD26SM100_TMEM_LOAD_32dp32b32xES1G_NS1I_INS1J_ILi2ELi4ELi3EEENS1L_ILi16EEENSL_INS5_IJS1N_SM_EEES1T_EEEENS4_39AutoVectorizingCopyWithAssumedAlignmentILi128EEENS4_14SM90_TMA_STOREES2S_S2U_S2U_EEEvvEEEEvNT_6ParamsE,@function
        .size           _ZN7cutlass13device_kernelINS_4gemm6kernel13GemmUniversalIN4cute5tupleIJiiiiEEENS1_10collective13CollectiveMmaINS1_46MainloopSm100TmaUmmaWarpSpecializedBlockScaledILi8ELi2ELi2ENS5_IJNS4_1CILi1EEESB_SB_EEEEENS5_IJNSA_ILi128EEENSA_ILi64EEESE_EEENS5_IJNS_12float_e5m2_tENS_13float_ue8m0_tEEEENS5_IJNS5_IJlSB_lEEENS4_6LayoutINS5_IJNS5_IJNS5_IJNSA_ILi32EEENSA_ILi4EEEEEEiEEESP_NS5_IJSB_iEEEEEENS5_IJNS5_IJNS5_IJNSA_ILi16EEESN_EEEiEEENS5_IJNS5_IJNSA_ILi0EEESB_EEENSA_ILi512EEEEEENS5_IJSV_iEEEEEEEEEEESJ_S12_NS4_8TiledMMAINS4_8MMA_AtomIJNS4_21SM100_MMA_MXF8F6F4_SSISH_SH_fSI_Li128ELi64ELNS4_4UMMA5MajorE0ELS17_0ELNS16_7ScaleInE0ELS18_0EEEEEENSL_ISC_NS5_IJSV_SV_SV_EEEEENS5_IJNS4_10UnderscoreES1D_S1D_EEEEENS5_IJNS4_13SM90_TMA_LOADES1G_EEENS5_IJNS4_14ComposedLayoutINS4_7SwizzleILi3ELi4ELi3EEENS4_18smem_ptr_flag_bitsILi8EEENSL_INS5_IJNSA_ILi8EEESE_EEENS5_IJSE_SB_EEEEEEENSL_INS5_IJNS5_IJNS5_IJSO_SB_EEENS5_IJSM_SB_EEEEEESB_NS5_IJSN_SB_EEEEEENS5_IJNS5_IJNS5_IJST_SX_EEESW_EEESV_NS5_IJSB_SX_EEEEEEEEEEEvNS4_8identityES1H_S22_vS23_EENS_8epilogue10collective18CollectiveEpilogueINS25_23Sm100TmaWarpSpecializedILi3ELi2ELi32ELb1ELb0EEEJSG_NS5_IJNSL_ISE_SB_EENSL_ISM_SB_EEEEENS_10bfloat16_tESK_S2D_SK_NS25_6fusion15FusionCallbacksIS29_NS2E_17LinearCombinationIS2D_fS2D_fLNS_15FloatRoundStyleE2EEESG_S2C_JEEENS4_5SM1004TMEM4LOAD26SM100_TMEM_LOAD_32dp32b32xES1G_NS1I_INS1J_ILi2ELi4ELi3EEENS1L_ILi16EEENSL_INS5_IJS1N_SM_EEES1T_EEEENS4_39AutoVectorizingCopyWithAssumedAlignmentILi128EEENS4_14SM90_TMA_STOREES2S_S2U_S2U_EEEvvEEEEvNT_6ParamsE,(.L_x_166 - _ZN7cutlass13device_kernelINS_4gemm6kernel13GemmUniversalIN4cute5tupleIJiiiiEEENS1_10collective13CollectiveMmaINS1_46MainloopSm100TmaUmmaWarpSpecializedBlockScaledILi8ELi2ELi2ENS5_IJNS4_1CILi1EEESB_SB_EEEEENS5_IJNSA_ILi128EEENSA_ILi64EEESE_EEENS5_IJNS_12float_e5m2_tENS_13float_ue8m0_tEEEENS5_IJNS5_IJlSB_lEEENS4_6LayoutINS5_IJNS5_IJNS5_IJNSA_ILi32EEENSA_ILi4EEEEEEiEEESP_NS5_IJSB_iEEEEEENS5_IJNS5_IJNS5_IJNSA_ILi16EEESN_EEEiEEENS5_IJNS5_IJNSA_ILi0EEESB_EEENSA_ILi512EEEEEENS5_IJSV_iEEEEEEEEEEESJ_S12_NS4_8TiledMMAINS4_8MMA_AtomIJNS4_21SM100_MMA_MXF8F6F4_SSISH_SH_fSI_Li128ELi64ELNS4_4UMMA5MajorE0ELS17_0ELNS16_7ScaleInE0ELS18_0EEEEEENSL_ISC_NS5_IJSV_SV_SV_EEEEENS5_IJNS4_10UnderscoreES1D_S1D_EEEEENS5_IJNS4_13SM90_TMA_LOADES1G_EEENS5_IJNS4_14ComposedLayoutINS4_7SwizzleILi3ELi4ELi3EEENS4_18smem_ptr_flag_bitsILi8EEENSL_INS5_IJNSA_ILi8EEESE_EEENS5_IJSE_SB_EEEEEEENSL_INS5_IJNS5_IJNS5_IJSO_SB_EEENS5_IJSM_SB_EEEEEESB_NS5_IJSN_SB_EEEEEENS5_IJNS5_IJNS5_IJST_SX_EEESW_EEESV_NS5_IJSB_SX_EEEEEEEEEEEvNS4_8identityES1H_S22_vS23_EENS_8epilogue10collective18CollectiveEpilogueINS25_23Sm100TmaWarpSpecializedILi3ELi2ELi32ELb1ELb0EEEJSG_NS5_IJNSL_ISE_SB_EENSL_ISM_SB_EEEEENS_10bfloat16_tESK_S2D_SK_NS25_6fusion15FusionCallbacksIS29_NS2E_17LinearCombinationIS2D_fS2D_fLNS_15FloatRoundStyleE2EEESG_S2C_JEEENS4_5SM1004TMEM4LOAD26SM100_TMEM_LOAD_32dp32b32xES1G_NS1I_INS1J_ILi2ELi4ELi3EEENS1L_ILi16EEENSL_INS5_IJS1N_SM_EEES1T_EEEENS4_39AutoVectorizingCopyWithAssumedAlignmentILi128EEENS4_14SM90_TMA_STOREES2S_S2U_S2U_EEEvvEEEEvNT_6ParamsE)
        .other          _ZN7cutlass13device_kernelINS_4gemm6kernel13GemmUniversalIN4cute5tupleIJiiiiEEENS1_10collective13CollectiveMmaINS1_46MainloopSm100TmaUmmaWarpSpecializedBlockScaledILi8ELi2ELi2ENS5_IJNS4_1CILi1EEESB_SB_EEEEENS5_IJNSA_ILi128EEENSA_ILi64EEESE_EEENS5_IJNS_12float_e5m2_tENS_13float_ue8m0_tEEEENS5_IJNS5_IJlSB_lEEENS4_6LayoutINS5_IJNS5_IJNS5_IJNSA_ILi32EEENSA_ILi4EEEEEEiEEESP_NS5_IJSB_iEEEEEENS5_IJNS5_IJNS5_IJNSA_ILi16EEESN_EEEiEEENS5_IJNS5_IJNSA_ILi0EEESB_EEENSA_ILi512EEEEEENS5_IJSV_iEEEEEEEEEEESJ_S12_NS4_8TiledMMAINS4_8MMA_AtomIJNS4_21SM100_MMA_MXF8F6F4_SSISH_SH_fSI_Li128ELi64ELNS4_4UMMA5MajorE0ELS17_0ELNS16_7ScaleInE0ELS18_0EEEEEENSL_ISC_NS5_IJSV_SV_SV_EEEEENS5_IJNS4_10UnderscoreES1D_S1D_EEEEENS5_IJNS4_13SM90_TMA_LOADES1G_EEENS5_IJNS4_14ComposedLayoutINS4_7SwizzleILi3ELi4ELi3EEENS4_18smem_ptr_flag_bitsILi8EEENSL_INS5_IJNSA_ILi8EEESE_EEENS5_IJSE_SB_EEEEEEENSL_INS5_IJNS5_IJNS5_IJSO_SB_EEENS5_IJSM_SB_EEEEEESB_NS5_IJSN_SB_EEEEEENS5_IJNS5_IJNS5_IJST_SX_EEESW_EEESV_NS5_IJSB_SX_EEEEEEEEEEEvNS4_8identityES1H_S22_vS23_EENS_8epilogue10collective18CollectiveEpilogueINS25_23Sm100TmaWarpSpecializedILi3ELi2ELi32ELb1ELb0EEEJSG_NS5_IJNSL_ISE_SB_EENSL_ISM_SB_EEEEENS_10bfloat16_tESK_S2D_SK_NS25_6fusion15FusionCallbacksIS29_NS2E_17LinearCombinationIS2D_fS2D_fLNS_15FloatRoundStyleE2EEESG_S2C_JEEENS4_5SM1004TMEM4LOAD26SM100_TMEM_LOAD_32dp32b32xES1G_NS1I_INS1J_ILi2ELi4ELi3EEENS1L_ILi16EEENSL_INS5_IJS1N_SM_EEES1T_EEEENS4_39AutoVectorizingCopyWithAssumedAlignmentILi128EEENS4_14SM90_TMA_STOREES2S_S2U_S2U_EEEvvEEEEvNT_6ParamsE,@"STO_CUDA_ENTRY STV_DEFAULT"
_ZN7cutlass13device_kernelINS_4gemm6kernel13GemmUniversalIN4cute5tupleIJiiiiEEENS1_10collective13CollectiveMmaINS1_46MainloopSm100TmaUmmaWarpSpecializedBlockScaledILi8ELi2ELi2ENS5_IJNS4_1CILi1EEESB_SB_EEEEENS5_IJNSA_ILi128EEENSA_ILi64EEESE_EEENS5_IJNS_12float_e5m2_tENS_13float_ue8m0_tEEEENS5_IJNS5_IJlSB_lEEENS4_6LayoutINS5_IJNS5_IJNS5_IJNSA_ILi32EEENSA_ILi4EEEEEEiEEESP_NS5_IJSB_iEEEEEENS5_IJNS5_IJNS5_IJNSA_ILi16EEESN_EEEiEEENS5_IJNS5_IJNSA_ILi0EEESB_EEENSA_ILi512EEEEEENS5_IJSV_iEEEEEEEEEEESJ_S12_NS4_8TiledMMAINS4_8MMA_AtomIJNS4_21SM100_MMA_MXF8F6F4_SSISH_SH_fSI_Li128ELi64ELNS4_4UMMA5MajorE0ELS17_0ELNS16_7ScaleInE0ELS18_0EEEEEENSL_ISC_NS5_IJSV_SV_SV_EEEEENS5_IJNS4_10UnderscoreES1D_S1D_EEEEENS5_IJNS4_13SM90_TMA_LOADES1G_EEENS5_IJNS4_14ComposedLayoutINS4_7SwizzleILi3ELi4ELi3EEENS4_18smem_ptr_flag_bitsILi8EEENSL_INS5_IJNSA_ILi8EEESE_EEENS5_IJSE_SB_EEEEEEENSL_INS5_IJNS5_IJNS5_IJSO_SB_EEENS5_IJSM_SB_EEEEEESB_NS5_IJSN_SB_EEEEEENS5_IJNS5_IJNS5_IJST_SX_EEESW_EEESV_NS5_IJSB_SX_EEEEEEEEEEEvNS4_8identityES1H_S22_vS23_EENS_8epilogue10collective18CollectiveEpilogueINS25_23Sm100TmaWarpSpecializedILi3ELi2ELi32ELb1ELb0EEEJSG_NS5_IJNSL_ISE_SB_EENSL_ISM_SB_EEEEENS_10bfloat16_tESK_S2D_SK_NS25_6fusion15FusionCallbacksIS29_NS2E_17LinearCombinationIS2D_fS2D_fLNS_15FloatRoundStyleE2EEESG_S2C_JEEENS4_5SM1004TMEM4LOAD26SM100_TMEM_LOAD_32dp32b32xES1G_NS1I_INS1J_ILi2ELi4ELi3EEENS1L_ILi16EEENSL_INS5_IJS1N_SM_EEES1T_EEEENS4_39AutoVectorizingCopyWithAssumedAlignmentILi128EEENS4_14SM90_TMA_STOREES2S_S2U_S2U_EEEvvEEEEvNT_6ParamsE:
[----:B------:R-:W1:Y:S01]  /*0000*/  LDC R1, c[0x0][0x37c] ;  /* 0x0000df00ff017b82 */ /* 0x000e620000000800 */
[----:B------:R-:W2:Y:S01]  /*0010*/  S2R R93, SR_TID.X ;  /* 0x00000000005d7919 */ /* 0x000ea20000002100 */
[----:B------:R-:W3:Y:S01]  /*0020*/  LDCU.64 UR4, c[0x0][0xc90] ;  /* 0x00019200ff0477ac */ /* 0x000ee20008000a00 */
[----:B------:R-:W-:Y:S02]  /*0030*/  PRMT R88, RZ, 0x7610, R88 ;  /* 0x00007610ff587816 */ /* 0x000fe40000000058 */
[----:B------:R-:W-:Y:S01]  /*0040*/  ELECT P5, URZ, PT ;  /* 0x0000000000ff782f */ /* 0x000fe200038a0000 */
[----:B------:R-:W4:Y:S01]  /*0050*/  LDCU.64 UR46, c[0x0][0x358] ;  /* 0x00006b00ff2e77ac */ /* 0x000f220008000a00 */
[----:B---3--:R-:W-:-:S04]  /*0060*/  UISETP.NE.U32.AND UP0, UPT, UR4, URZ, UPT ;  /* 0x000000ff0400728c */ /* 0x008fc8000bf05070 */
[----:B------:R-:W-:Y:S01]  /*0070*/  UISETP.NE.AND.EX UP0, UPT, UR5, URZ, UPT, UP0 ;  /* 0x000000ff0500728c */ /* 0x000fe2000bf05300 */
[----:B--2---:R-:W-:-:S05]  /*0080*/  SHF.R.U32.HI R92, RZ, 0x5, R93 ;  /* 0x00000005ff5c7819 */ /* 0x004fca000001165d */
[----:B------:R-:W2:Y:S02]  /*0090*/  SHFL.IDX PT, R0, R92, RZ, 0x1f ;  /* 0x00001fff5c007589 */ /* 0x000ea400000e0000 */
[----:B--2---:R-:W-:Y:S01]  /*00a0*/  R2UR UR8, R0 ;  /* 0x00000000000872ca */ /* 0x004fe200000e0000 */
[----:B-1--4-:R-:W-:-:S14]  /*00b0*/  BRA.U UP0, `(.L_x_0) ;  /* 0x00000001002c7547 */ /* 0x012fdc000b800000 */
[----:B------:R-:W1:Y:S02]  /*00c0*/  LDCU.64 UR6, c[0x0][0xc88] ;  /* 0x00019100ff0677ac */ /* 0x000e640008000a00 */
[----:B-1----:R-:W-:-:S04]  /*00d0*/  UISETP.NE.U32.AND UP0, UPT, UR6, URZ, UPT ;  /* 0x000000ff0600728c */ /* 0x002fc8000bf05070 */
[----:B------:R-:W-:-:S09]  /*00e0*/  UISETP.NE.AND.EX UP0, UPT, UR7, URZ, UPT, UP0 ;  /* 0x000000ff0700728c */ /* 0x000fd2000bf05300 */
[----:B------:R-:W-:Y:S05]  /*00f0*/  BRA.U !UP0, `(.L_x_1) ;  /* 0x0000000108107547 */ /* 0x000fea000b800000 */
[----:B------:R-:W1:Y:S02]  /*0100*/  LDC.64 R2, c[0x0][0xc88] ;  /* 0x00032200ff027b82 */ /* 0x000e640000000a00 */
[----:B-1----:R1:W5:Y:S01]  /*0110*/  LDG.E R49, desc[UR46][R2.64] ;  /* 0x0000002e02317981 */ /* 0x002362000c1e1900 */
[----:B------:R-:W-:Y:S01]  /*0120*/  HFMA2 R88, -RZ, RZ, 0, 5.9604644775390625e-08 ;  /* 0x00000001ff587431 */ /* 0x000fe200000001ff */
[----:B------:R-:W-:Y:S05]  /*0130*/  BRA `(.L_x_0) ;  /* 0x00000000000c7947 */ /* 0x000fea0003800000 */
.L_x_1:
[----:B------:R-:W1:Y:S01]  /*0140*/  LDCU UR6, c[0x0][0xc80] ;  /* 0x00019000ff0677ac */ /* 0x000e620008000800 */
[----:B------:R-:W-:Y:S01]  /*0150*/  HFMA2 R88, -RZ, RZ, 0, 5.9604644775390625e-08 ;  /* 0x00000001ff587431 */ /* 0x000fe200000001ff */
[----:B-1----:R-:W-:-:S07]  /*0160*/  MOV R49, UR6 ;  /* 0x0000000600317c02 */ /* 0x002fce0008000f00 */
.L_x_0:
[----:B------:R-:W2:Y:S02]  /*0170*/  LDCU.64 UR6, c[0x0][0xcb0] ;  /* 0x00019600ff0677ac */ /* 0x000ea40008000a00 */
[----:B--2---:R-:W-:-:S04]  /*0180*/  UISETP.NE.U32.AND UP0, UPT, UR6, URZ, UPT ;  /* 0x000000ff0600728c */ /* 0x004fc8000bf05070 */
[----:B------:R-:W-:-:S09]  /*0190*/  UISETP.NE.AND.EX UP0, UPT, UR7, URZ, UPT, UP0 ;  /* 0x000000ff0700728c */ /* 0x000fd2000bf05300 */
[----:B------:R-:W-:Y:S05]  /*01a0*/  BRA.U UP0, `(.L_x_2) ;  /* 0x0000000100247547 */ /* 0x000fea000b800000 */
[----:B------:R-:W2:Y:S02]  /*01b0*/  LDCU.64 UR6, c[0x0][0xca8] ;  /* 0x00019500ff0677ac */ /* 0x000ea40008000a00 */
[----:B--2---:R-:W-:-:S04]  /*01c0*/  UISETP.NE.U32.AND UP0, UPT, UR6, URZ, UPT ;  /* 0x000000ff0600728c */ /* 0x004fc8000bf05070 */
[----:B------:R-:W-:-:S09]  /*01d0*/  UISETP.NE.AND.EX UP0, UPT, UR7, URZ, UPT, UP0 ;  /* 0x000000ff0700728c */ /* 0x000fd2000bf05300 */
[----:B------:R-:W-:Y:S05]  /*01e0*/  BRA.U !UP0, `(.L_x_3) ;  /* 0x00000001080c7547 */ /* 0x000fea000b800000 */
[----:B-1----:R-:W1:Y:S02]  /*01f0*/  LDC.64 R2, c[0x0][0xca8] ;  /* 0x00032a00ff027b82 */ /* 0x002e640000000a00 */
[----:B-1----:R2:W5:Y:S01]  /*0200*/  LDG.E R47, desc[UR46][R2.64] ;  /* 0x0000002e022f7981 */ /* 0x002562000c1e1900 */
[----:B------:R-:W-:Y:S05]  /*0210*/  BRA `(.L_x_2) ;  /* 0x0000000000087947 */ /* 0x000fea0003800000 */
.L_x_3:
[----:B------:R-:W2:Y:S02]  /*0220*/  LDCU UR6, c[0x0][0xca0] ;  /* 0x00019400ff0677ac */ /* 0x000ea40008000800 */
[----:B--2---:R-:W-:Y:S02]  /*0230*/  MOV R47, UR6 ;  /* 0x00000006002f7c02 */ /* 0x004fe40008000f00 */
.L_x_2:
[----:B------:R-:W-:Y:S01]  /*0240*/  IMAD.U32 R0, RZ, RZ, UR8 ;  /* 0x00000008ff007e24 */ /* 0x000fe2000f8e00ff */
[----:B------:R-:W-:Y:S04]  /*0250*/  BSSY.RECONVERGENT B0, `(.L_x_4) ;  /* 0x0000012000007945 */ /* 0x000fe80003800200 */
[C---:B------:R-:W-:Y:S02]  /*0260*/  ISETP.NE.OR P1, PT, R0.reuse, 0x1, !P5 ;  /* 0x000000010000780c */ /* 0x040fe40006f25670 */
[----:B------:R-:W-:-:S11]  /*0270*/  ISETP.NE.OR P0, PT, R0, 0x3, !P5 ;  /* 0x000000030000780c */ /* 0x000fd60006f05670 */
[----:B------:R-:W-:Y:S05]  /*0280*/  @P1 BRA `(.L_x_5) ;  /* 0x0000000000381947 */ /* 0x000fea0003800000 */
[----:B------:R-:W3:Y:S02]  /*0290*/  LDCU.64 UR6, c[0x0][0x348] ;  /* 0x00006900ff0677ac */ /* 0x000ee40008000a00 */
[----:B---3--:R-:W-:Y:S02]  /*02a0*/  UIADD3 UR14, UP3, UPT, UR6, 0x80, URZ ;  /* 0x00000080060e7890 */ /* 0x008fe4000ff7e0ff */
[----:B------:R-:W-:Y:S02]  /*02b0*/  UIADD3 UR12, UP2, UPT, UR6, 0x180, URZ ;  /* 0x00000180060c7890 */ /* 0x000fe4000ff5e0ff */
[----:B------:R-:W-:Y:S02]  /*02c0*/  UIADD3 UR10, UP1, UPT, UR6, 0x280, URZ ;  /* 0x00000280060a7890 */ /* 0x000fe4000ff3e0ff */
[----:B------:R-:W-:Y:S02]  /*02d0*/  UIADD3 UR6, UP0, UPT, UR6, 0x380, URZ ;  /* 0x0000038006067890 */ /* 0x000fe4000ff1e0ff */
[----:B------:R-:W-:-:S02]  /*02e0*/  UIADD3.X UR15, UPT, UPT, URZ, UR7, URZ, UP3, !UPT ;  /* 0x00000007ff0f7290 */ /* 0x000fc40009ffe4ff */
[----:B------:R-:W-:Y:S02]  /*02f0*/  UIADD3.X UR13, UPT, UPT, URZ, UR7, URZ, UP2, !UPT ;  /* 0x00000007ff0d7290 */ /* 0x000fe400097fe4ff */
[----:B------:R-:W-:Y:S02]  /*0300*/  UIADD3.X UR11, UPT, UPT, URZ, UR7, URZ, UP1, !UPT ;  /* 0x00000007ff0b7290 */ /* 0x000fe40008ffe4ff */
[----:B------:R-:W-:-:S03]  /*0310*/  UIADD3.X UR7, UPT, UPT, URZ, UR7, URZ, UP0, !UPT ;  /* 0x00000007ff077290 */ /* 0x000fc600087fe4ff */
[----:B------:R3:W-:Y:S02]  /*0320*/  UTMACCTL.PF [UR14] ;  /* 0x000000000e0079b9 */ /* 0x0007e40008040000 */
[----:B------:R3:W-:Y:S02]  /*0330*/  UTMACCTL.PF [UR12] ;  /* 0x000000000c0079b9 */ /* 0x0007e40008040000 */
[----:B------:R3:W-:Y:S02]  /*0340*/  UTMACCTL.PF [UR10] ;  /* 0x000000000a0079b9 */ /* 0x0007e40008040000 */
[----:B------:R3:W-:Y:S02]  /*0350*/  UTMACCTL.PF [UR6] ;  /* 0x00000000060079b9 */ /* 0x0007e40008040000 */
[----:B---3--:R-:W-:Y:S01]  /*0360*/  NOP ;  /* 0x0000000000007918 */ /* 0x008fe20000000000 */
.L_x_5:
[----:B------:R-:W-:Y:S05]  /*0370*/  BSYNC.RECONVERGENT B0 ;  /* 0x0000000000007941 */ /* 0x000fea0003800200 */
.L_x_4:
[----:B------:R-:W-:Y:S04]  /*0380*/  BSSY.RECONVERGENT B0, `(.L_x_6) ;  /* 0x000000a000007945 */ /* 0x000fe80003800200 */
[----:B------:R-:W-:Y:S05]  /*0390*/  @P0 BRA `(.L_x_7) ;  /* 0x0000000000200947 */ /* 0x000fea0003800000 */
[----:B------:R-:W3:Y:S02]  /*03a0*/  LDCU.64 UR6, c[0x0][0x348] ;  /* 0x00006900ff0677ac */ /* 0x000ee40008000a00 */
[----:B---3--:R-:W-:Y:S02]  /*03b0*/  UIADD3 UR10, UP1, UPT, UR6, 0x980, URZ ;  /* 0x00000980060a7890 */ /* 0x008fe4000ff3e0ff */
[----:B------:R-:W-:Y:S02]  /*03c0*/  UIADD3 UR6, UP0, UPT, UR6, 0xa80, URZ ;  /* 0x00000a8006067890 */ /* 0x000fe4000ff1e0ff */
[----:B------:R-:W-:Y:S02]  /*03d0*/  UIADD3.X UR11, UPT, UPT, URZ, UR7, URZ, UP1, !UPT ;  /* 0x00000007ff0b7290 */ /* 0x000fe40008ffe4ff */
[----:B------:R-:W-:-:S07]  /*03e0*/  UIADD3.X UR7, UPT, UPT, URZ, UR7, URZ, UP0, !UPT ;  /* 0x00000007ff077290 */ /* 0x000fce00087fe4ff */
[----:B------:R3:W-:Y:S02]  /*03f0*/  UTMACCTL.PF [UR10] ;  /* 0x000000000a0079b9 */ /* 0x0007e40008040000 */
[----:B------:R3:W-:Y:S02]  /*0400*/  UTMACCTL.PF [UR6] ;  /* 0x00000000060079b9 */ /* 0x0007e40008040000 */
[----:B---3--:R-:W-:Y:S01]  /*0410*/  NOP ;  /* 0x0000000000007918 */ /* 0x008fe20000000000 */
.L_x_7:
[----:B------:R-:W-:Y:S05]  /*0420*/  BSYNC.RECONVERGENT B0 ;  /* 0x0000000000007941 */ /* 0x000fea0003800200 */
.L_x_6:
[----:B------:R-:W3:Y:S01]  /*0430*/  LDCU.64 UR6, c[0x0][0xc88] ;  /* 0x00019100ff0677ac */ /* 0x000ee20008000a00 */
[----:B------:R-:W-:Y:S02]  /*0440*/  UISETP.EQ.U32.AND UP1, UPT, UR4, URZ, UPT ;  /* 0x000000ff0400728c */ /* 0x000fe4000bf22070 */
[----:B------:R-:W-:Y:S02]  /*0450*/  UPLOP3.LUT UP2, UPT, UPT, UPT, UPT, 0x80, 0x8 ;  /* 0x000000000008789c */ /* 0x000fe40003f4f070 */
[----:B---3--:R-:W-:-:S04]  /*0460*/  UISETP.NE.U32.AND UP0, UPT, UR6, URZ, UPT ;  /* 0x000000ff0600728c */ /* 0x008fc8000bf05070 */
[----:B------:R-:W-:-:S04]  /*0470*/  UISETP.NE.AND.EX UP0, UPT, UR7, URZ, UPT, UP0 ;  /* 0x000000ff0700728c */ /* 0x000fc8000bf05300 */
[----:B------:R-:W-:-:S04]  /*0480*/  UISETP.EQ.OR.EX UP3, UPT, UR5, URZ, !UP0, UP1 ;  /* 0x000000ff0500728c */ /* 0x000fc8000c762710 */
[----:B------:R-:W-:-:S05]  /*0490*/  UP2UR UR53, UPR, URZ, 0x8 ;  /* 0x00000008ff357883 */ /* 0x000fca0008000000 */
[----:B------:R-:W-:Y:S07]  /*04a0*/  BRA.U !UP3, `(.L_x_8) ;  /* 0x000000010b207547 */ /* 0x000fee000b800000 */
[----:B------:R-:W-:Y:S01]  /*04b0*/  UISETP.NE.U32.AND UP2, UPT, UR4, URZ, UPT ;  /* 0x000000ff0400728c */ /* 0x000fe2000bf45070 */
[----:B-----5:R-:W-:Y:S01]  /*04c0*/  FSETP.NEU.AND P0, PT, R49, RZ, PT ;  /* 0x000000ff3100720b */ /* 0x020fe20003f0d000 */
[----:B------:R-:W-:Y:S02]  /*04d0*/  USEL UR4, URZ, 0xffffffff, UP0 ;  /* 0xffffffffff047887 */ /* 0x000fe40008000000 */
[----:B------:R-:W-:-:S10]  /*04e0*/  UISETP.NE.AND.EX UP2, UPT, UR5, URZ, UPT, UP2 ;  /* 0x000000ff0500728c */ /* 0x000fd4000bf45320 */
[----:B------:R-:W-:Y:S01]  /*04f0*/  VOTEU.ANY UP1, P0 ;  /* 0x0000000000ff7886 */ /* 0x000fe20000020100 */
[----:B------:R-:W-:-:S04]  /*0500*/  @!UP2 USEL UR4, URZ, 0xffffffff, UP1 ;  /* 0xffffffffff04a887 */ /* 0x000fc80008800000 */
[----:B------:R-:W-:-:S04]  /*0510*/  ULOP3.LUT UR4, UR4, 0x1, URZ, 0xc0, !UPT ;  /* 0x0000000104047892 */ /* 0x000fc8000f8ec0ff */
[----:B------:R-:W-:-:S11]  /*0520*/  UISETP.NE.U32.AND UP2, UPT, UR4, 0x1, UPT ;  /* 0x000000010400788c */ /* 0x000fd6000bf45070 */
.L_x_8:
[----:B-12---:R-:W1:Y:S01]  /*0530*/  SHFL.IDX PT, R2, R92, RZ, 0x1f ;  /* 0x00001fff5c027589 */ /* 0x006e6200000e0000 */
[----:B------:R-:W-:-:S04]  /*0540*/  UISETP.NE.AND UP1, UPT, UR8, 0x2, UPT ;  /* 0x000000020800788c */ /* 0x000fc8000bf25270 */
[----:B------:R-:W-:Y:S01]  /*0550*/  USEL UR6, URZ, 0x1, UP1 ;  /* 0x00000001ff067887 */ /* 0x000fe20008800000 */
[----:B-1----:R-:W-:-:S13]  /*0560*/  ISETP.NE.AND P0, PT, R2, RZ, PT ;  /* 0x000000ff0200720c */ /* 0x002fda0003f05270 */
[----:B------:R-:W-:Y:S05]  /*0570*/  @P0 BRA `(.L_x_9) ;  /* 0x0000000000680947 */ /* 0x000fea0003800000 */
[----:B------:R-:W1:Y:S01]  /*0580*/  S2UR UR5, SR_CgaCtaId ;  /* 0x00000000000579c3 */ /* 0x000e620000008800 */
[----:B------:R-:W-:Y:S01]  /*0590*/  UMOV UR7, 0x400 ;  /* 0x0000040000077882 */ /* 0x000fe20000000000 */
[----:B------:R-:W-:Y:S01]  /*05a0*/  UMOV UR4, 0x1 ;  /* 0x0000000100047882 */ /* 0x000fe20000000000 */
[----:B------:R-:W-:Y:S01]  /*05b0*/  ELECT P0, URZ, PT ;  /* 0x0000000000ff782f */ /* 0x000fe20003800000 */
[----:B------:R-:W-:-:S04]  /*05c0*/  UIADD3 UR10, UPT, UPT, -UR4, 0x100000, URZ ;  /* 0x00100000040a7890 */ /* 0x000fc8000fffe1ff */
[----:B------:R-:W-:Y:S02]  /*05d0*/  USHF.L.U32 UR11, UR10, 0xb, URZ ;  /* 0x0000000b0a0b7899 */ /* 0x000fe400080006ff */
[----:B------:R-:W-:Y:S02]  /*05e0*/  USHF.L.U32 UR10, UR10, 0x1, URZ ;  /* 0x000000010a0a7899 */ /* 0x000fe400080006ff */
[----:B-1----:R-:W-:Y:S01]  /*05f0*/  ULEA UR5, UR5, UR7, 0x18 ;  /* 0x0000000705057291 */ /* 0x002fe2000f8ec0ff */
[----:B------:R-:W1:Y:S11]  /*0600*/  FENCE.VIEW.ASYNC.S ;  /* 0x00000000000073c6 */ /* 0x000e760000000000 */
[----:B-1----:R1:W2:Y:S01]  /*0610*/  SYNCS.EXCH.64 URZ, [UR5], UR10 ;  /* 0x0000000a05ff75b2 */ /* 0x0022a20008000100 */
[----:B------:R1:W3:Y:S01]  /*0620*/  SYNCS.EXCH.64 URZ, [UR5+0x40], UR10 ;  /* 0x0000400a05ff75b2 */ /* 0x0002e20008000100 */
[----:B------:R1:W4:Y:S01]  /*0630*/  SYNCS.EXCH.64 URZ, [UR5+0x8], UR10 ;  /* 0x0000080a05ff75b2 */ /* 0x0003220008000100 */
[----:B------:R1:W1:Y:S01]  /*0640*/  SYNCS.EXCH.64 URZ, [UR5+0x48], UR10 ;  /* 0x0000480a05ff75b2 */ /* 0x0002620008000100 */
        /* <DEDUP_REMOVED lines=12> */
[----:B------:R-:W-:Y:S01]  /*0710*/  NOP ;  /* 0x0000000000007918 */ /* 0x000fe20000000000 */
.L_x_9:
[----:B------:R-:W2:Y:S01]  /*0720*/  SHFL.IDX PT, R2, R92, RZ, 0x1f ;  /* 0x00001fff5c027589 */ /* 0x000ea200000e0000 */
[----:B------:R-:W-:Y:S01]  /*0730*/  NOP ;  /* 0x0000000000007918 */ /* 0x000fe20000000000 */
[----:B--2---:R-:W-:-:S13]  /*0740*/  ISETP.NE.AND P0, PT, R2, 0x1, PT ;  /* 0x000000010200780c */ /* 0x004fda0003f05270 */
[----:B------:R-:W-:Y:S05]  /*0750*/  @P0 BRA `(.L_x_10) ;  /* 0x0000000000500947 */ /* 0x000fea0003800000 */
[----:B------:R-:W2:Y:S01]  /*0760*/  S2UR UR7, SR_CgaCtaId ;  /* 0x00000000000779c3 */ /* 0x000ea20000008800 */
[----:B------:R-:W-:Y:S01]  /*0770*/  UMOV UR9, 0x400 ;  /* 0x0000040000097882 */ /* 0x000fe20000000000 */
[----:B-1----:R-:W-:Y:S01]  /*0780*/  UMOV UR5, 0x20 ;  /* 0x0000002000057882 */ /* 0x002fe20000000000 */
[----:B------:R-:W-:Y:S01]  /*0790*/  UMOV UR4, 0x80 ;  /* 0x0000008000047882 */ /* 0x000fe20000000000 */
[----:B------:R-:W-:-:S04]  /*07a0*/  UIADD3 UR10, UPT, UPT, -UR5, 0x100000, URZ ;  /* 0x00100000050a7890 */ /* 0x000fc8000fffe1ff */
[----:B------:R-:W-:Y:S02]  /*07b0*/  USHF.L.U32 UR11, UR10, 0xb, URZ ;  /* 0x0000000b0a0b7899 */ /* 0x000fe400080006ff */
[----:B------:R-:W-:Y:S02]  /*07c0*/  USHF.L.U32 UR10, UR10, 0x1, URZ ;  /* 0x000000010a0a7899 */ /* 0x000fe400080006ff */
[----:B------:R-:W-:-:S04]  /*07d0*/  UIADD3 UR4, UPT, UPT, -UR4, 0x100000, URZ ;  /* 0x0010000004047890 */ /* 0x000fc8000fffe1ff */
[----:B------:R-:W-:Y:S02]  /*07e0*/  USHF.L.U32 UR5, UR4, 0xb, URZ ;  /* 0x0000000b04057899 */ /* 0x000fe400080006ff */
[----:B------:R-:W-:Y:S01]  /*07f0*/  USHF.L.U32 UR4, UR4, 0x1, URZ ;  /* 0x0000000104047899 */ /* 0x000fe200080006ff */
[----:B------:R-:W-:Y:S01]  /*0800*/  ELECT P0, URZ, PT ;  /* 0x0000000000ff782f */ /* 0x000fe20003800000 */
[----:B--2---:R-:W-:Y:S01]  /*0810*/  ULEA UR7, UR7, UR9, 0x18 ;  /* 0x0000000907077291 */ /* 0x004fe2000f8ec0ff */
[----:B------:R-:W1:Y:S11]  /*0820*/  FENCE.VIEW.ASYNC.S ;  /* 0x00000000000073c6 */ /* 0x000e760000000000 */
[----:B-1----:R2:W1:Y:S01]  /*0830*/  SYNCS.EXCH.64 URZ, [UR7+0x80], UR10 ;  /* 0x0000800a07ff75b2 */ /* 0x0024620008000100 */
[----:B------:R2:W1:Y:S01]  /*0840*/  SYNCS.EXCH.64 URZ, [UR7+0x98], UR4 ;  /* 0x0000980407ff75b2 */ /* 0x0004620008000100 */
[----:B------:R2:W1:Y:S01]  /*0850*/  SYNCS.EXCH.64 URZ, [UR7+0x88], UR10 ;  /* 0x0000880a07ff75b2 */ /* 0x0004620008000100 */
[----:B------:R2:W1:Y:S01]  /*0860*/  SYNCS.EXCH.64 URZ, [UR7+0xa0], UR4 ;  /* 0x0000a00407ff75b2 */ /* 0x0004620008000100 */
[----:B------:R2:W1:Y:S01]  /*0870*/  SYNCS.EXCH.64 URZ, [UR7+0x90], UR10 ;  /* 0x0000900a07ff75b2 */ /* 0x0004620008000100 */
[----:B------:R2:W1:Y:S02]  /*0880*/  SYNCS.EXCH.64 URZ, [UR7+0xa8], UR4 ;  /* 0x0000a80407ff75b2 */ /* 0x0004640008000100 */
[----:B--2---:R-:W-:Y:S01]  /*0890*/  NOP ;  /* 0x0000000000007918 */ /* 0x004fe20000000000 */
.L_x_10:
[----:B------:R-:W2:Y:S01]  /*08a0*/  SHFL.IDX PT, R2, R92, RZ, 0x1f ;  /* 0x00001fff5c027589 */ /* 0x000ea200000e0000 */
[----:B------:R-:W-:Y:S01]  /*08b0*/  NOP ;  /* 0x0000000000007918 */ /* 0x000fe20000000000 */
[----:B--2---:R-:W-:-:S13]  /*08c0*/  ISETP.NE.AND P0, PT, R2, 0x3, PT ;  /* 0x000000030200780c */ /* 0x004fda0003f05270 */
[----:B------:R-:W-:Y:S05]  /*08d0*/  @P0 BRA `(.L_x_11) ;  /* 0x0000000000300947 */ /* 0x000fea0003800000 */
[----:B-1----:R-:W1:Y:S01]  /*08e0*/  S2UR UR5, SR_CgaCtaId ;  /* 0x00000000000579c3 */ /* 0x002e620000008800 */
        /* <DEDUP_REMOVED lines=8> */
[----:B-1----:R2:W1:Y:S01]  /*0970*/  SYNCS.EXCH.64 URZ, [UR5+0xb0], UR10 ;  /* 0x0000b00a05ff75b2 */ /* 0x0024620008000100 */
[----:B------:R2:W1:Y:S02]  /*0980*/  SYNCS.EXCH.64 URZ, [UR5+0xb8], UR10 ;  /* 0x0000b80a05ff75b2 */ /* 0x0004640008000100 */
[----:B--2---:R-:W-:Y:S01]  /*0990*/  NOP ;  /* 0x0000000000007918 */ /* 0x004fe20000000000 */
.L_x_11:
[----:B------:R-:W2:Y:S01]  /*09a0*/  SHFL.IDX PT, R2, R92, RZ, 0x1f ;  /* 0x00001fff5c027589 */ /* 0x000ea200000e0000 */
[----:B------:R-:W-:Y:S01]  /*09b0*/  NOP ;  /* 0x0000000000007918 */ /* 0x000fe20000000000 */
[----:B--2---:R-:W-:-:S13]  /*09c0*/  ISETP.NE.AND P0, PT, R2, 0x4, PT ;  /* 0x000000040200780c */ /* 0x004fda0003f05270 */
[----:B------:R-:W-:Y:S05]  /*09d0*/  @P0 BRA `(.L_x_12) ;  /* 0x00000000004c0947 */ /* 0x000fea0003800000 */
[----:B-1----:R-:W1:Y:S01]  /*09e0*/  S2UR UR5, SR_CgaCtaId ;  /* 0x00000000000579c3 */ /* 0x002e620000008800 */
[----:B------:R-:W-:Y:S01]  /*09f0*/  UMOV UR9, 0x100 ;  /* 0x0000010000097882 */ /* 0x000fe20000000000 */
[----:B------:R-:W-:Y:S01]  /*0a00*/  UMOV UR7, 0x400 ;  /* 0x0000040000077882 */ /* 0x000fe20000000000 */
[----:B------:R-:W-:Y:S01]  /*0a10*/  USEL UR9, UR9, 0xe0, UP2 ;  /* 0x000000e009097887 */ /* 0x000fe20009000000 */
[----:B------:R-:W-:Y:S01]  /*0a20*/  UMOV UR4, 0x1 ;  /* 0x0000000100047882 */ /* 0x000fe20000000000 */
[----:B------:R-:W-:Y:S01]  /*0a30*/  ELECT P0, URZ, PT ;  /* 0x0000000000ff782f */ /* 0x000fe20003800000 */
[----:B------:R-:W-:-:S04]  /*0a40*/  UIADD3 UR10, UPT, UPT, -UR4, 0x100000, URZ ;  /* 0x00100000040a7890 */ /* 0x000fc8000fffe1ff */
[----:B------:R-:W-:Y:S02]  /*0a50*/  USHF.L.U32 UR11, UR10, 0xb, URZ ;  /* 0x0000000b0a0b7899 */ /* 0x000fe400080006ff */
[----:B------:R-:W-:Y:S02]  /*0a60*/  USHF.L.U32 UR10, UR10, 0x1, URZ ;  /* 0x000000010a0a7899 */ /* 0x000fe400080006ff */
[----:B------:R-:W-:-:S04]  /*0a70*/  UIADD3 UR12, UPT, UPT, -UR9, 0x100000, URZ ;  /* 0x00100000090c7890 */ /* 0x000fc8000fffe1ff */
[----:B------:R-:W-:Y:S02]  /*0a80*/  USHF.L.U32 UR13, UR12, 0xb, URZ ;  /* 0x0000000b0c0d7899 */ /* 0x000fe400080006ff */
[----:B------:R-:W-:Y:S02]  /*0a90*/  USHF.L.U32 UR12, UR12, 0x1, URZ ;  /* 0x000000010c0c7899 */ /* 0x000fe400080006ff */
[----:B-1----:R-:W-:Y:S01]  /*0aa0*/  ULEA UR5, UR5, UR7, 0x18 ;  /* 0x0000000705057291 */ /* 0x002fe2000f8ec0ff */
[----:B------:R-:W1:Y:S11]  /*0ab0*/  FENCE.VIEW.ASYNC.S ;  /* 0x00000000000073c6 */ /* 0x000e760000000000 */
[----:B-1----:R2:W1:Y:S01]  /*0ac0*/  SYNCS.EXCH.64 URZ, [UR5+0xc0], UR10 ;  /* 0x0000c00a05ff75b2 */ /* 0x0024620008000100 */
[----:B------:R2:W1:Y:S01]  /*0ad0*/  SYNCS.EXCH.64 URZ, [UR5+0xd0], UR12 ;  /* 0x0000d00c05ff75b2 */ /* 0x0004620008000100 */
[----:B------:R2:W1:Y:S01]  /*0ae0*/  SYNCS.EXCH.64 URZ, [UR5+0xc8], UR10 ;  /* 0x0000c80a05ff75b2 */ /* 0x0004620008000100 */
[----:B------:R2:W1:Y:S02]  /*0af0*/  SYNCS.EXCH.64 URZ, [UR5+0xd8], UR12 ;  /* 0x0000d80c05ff75b2 */ /* 0x0004640008000100 */
[----:B--2---:R-:W-:Y:S01]  /*0b00*/  NOP ;  /* 0x0000000000007918 */ /* 0x004fe20000000000 */
.L_x_12:
        /* <DEDUP_REMOVED lines=20> */
[----:B------:R2:W1:Y:S02]  /*0c50*/  SYNCS.EXCH.64 URZ, [UR7+0xf8], UR4 ;  /* 0x0000f80407ff75b2 */ /* 0x0004640008000100 */
[----:B--2---:R-:W-:Y:S01]  /*0c60*/  NOP ;  /* 0x0000000000007918 */ /* 0x004fe20000000000 */
.L_x_13:
[----:B------:R-:W2:Y:S01]  /*0c70*/  SHFL.IDX PT, R2, R92, RZ, 0x1f ;  /* 0x00001fff5c027589 */ /* 0x000ea200000e0000 */
[----:B------:R-:W1:Y:S01]  /*0c80*/  S2UR UR27, SR_CTAID.X ;  /* 0x00000000001b79c3 */ /* 0x000e620000002500 */
[----:B------:R-:W-:Y:S01]  /*0c90*/  NOP ;  /* 0x0000000000007918 */ /* 0x000fe20000000000 */
[----:B--2---:R-:W-:-:S13]  /*0ca0*/  ISETP.NE.AND P0, PT, R2, 0x3, PT ;  /* 0x000000030200780c */ /* 0x004fda0003f05270 */
[----:B-1----:R-:W-:Y:S05]  /*0cb0*/  @P0 BRA `(.L_x_14) ;  /* 0x0000000000380947 */ /* 0x002fea0003800000 */
        /* <DEDUP_REMOVED lines=9> */
[----:B-1----:R1:W2:Y:S01]  /*0d50*/  SYNCS.EXCH.64 URZ, [UR5+0x100], UR10 ;  /* 0x0001000a05ff75b2 */ /* 0x0022a20008000100 */
[----:B------:R1:W1:Y:S01]  /*0d60*/  SYNCS.EXCH.64 URZ, [UR5+0x110], UR10 ;  /* 0x0001100a05ff75b2 */ /* 0x0002620008000100 */
[----:B------:R1:W1:Y:S01]  /*0d70*/  SYNCS.EXCH.64 URZ, [UR5+0x108], UR10 ;  /* 0x0001080a05ff75b2 */ /* 0x0002620008000100 */
[----:B------:R1:W1:Y:S01]  /*0d80*/  SYNCS.EXCH.64 URZ, [UR5+0x118], UR10 ;  /* 0x0001180a05ff75b2 */ /* 0x0002620008000100 */
[----:B------:R-:W-:Y:S01]  /*0d90*/  NOP ;  /* 0x0000000000007918 */ /* 0x000fe20000000000 */
.L_x_14:
[----:B------:R-:W3:Y:S01]  /*0da0*/  S2UR UR4, SR_CTAID.Y ;  /* 0x00000000000479c3 */ /* 0x000ee20000002600 */
[----:B------:R-:W-:-:S05]  /*0db0*/  CS2R.32 R87, SR_CgaSize ;  /* 0x0000000000577805 */ /* 0x000fca0000008a00 */
[----:B------:R-:W-:-:S05]  /*0dc0*/  IMAD R87, R87, -0xa0, RZ ;  /* 0xffffff6057577824 */ /* 0x000fca00078e02ff */
[----:B-1----:R-:W-:-:S14]  /*0dd0*/  R2UR UR5, R87 ;  /* 0x00000000570572ca */ /* 0x002fdc00000e0000 */
[----:B------:R-:W1:Y:S01]  /*0de0*/  LDCU UR5, c[0x0][UR5+0x2b4] ;  /* 0x00005680050577ac */ /* 0x000e620008000800 */
[----:B------:R-:W-:Y:S01]  /*0df0*/  I2FP.F32.U32 R87, UR27 ;  /* 0x0000001b00577c45 */ /* 0x000fe20008201000 */
[----:B------:R-:W-:Y:S01]  /*0e00*/  NOP ;  /* 0x0000000000007918 */ /* 0x000fe20000000000 */
[----:B------:R-:W-:-:S05]  /*0e10*/  CS2R.32 R86, SR_CgaSize ;  /* 0x0000000000567805 */ /* 0x000fca0000008a00 */
[----:B------:R-:W-:-:S05]  /*0e20*/  IMAD R86, R86, -0xa0, RZ ;  /* 0xffffff6056567824 */ /* 0x000fca00078e02ff */
[----:B------:R-:W-:-:S14]  /*0e30*/  R2UR UR7, R86 ;  /* 0x00000000560772ca */ /* 0x000fdc00000e0000 */
[----:B------:R-:W4:Y:S01]  /*0e40*/  LDCU UR7, c[0x0][UR7+0x2b0] ;  /* 0x00005600070777ac */ /* 0x000f220008000800 */
[----:B------:R-:W2:Y:S01]  /*0e50*/  LDC R10, c[0x0][0xf24] ;  /* 0x0003c900ff0a7b82 */ /* 0x000ea20000000800 */
[----:B------:R-:W-:-:S05]  /*0e60*/  CS2R.32 R2, SR_CgaSize ;  /* 0x0000000000027805 */ /* 0x000fca0000008a00 */
[----:B------:R-:W-:-:S06]  /*0e70*/  IMAD R2, R2, -0xa0, RZ ;  /* 0xffffff6002027824 */ /* 0x000fcc00078e02ff */
[----:B------:R-:W2:Y:S01]  /*0e80*/  LDC R2, c[0x0][R2+0x2a4] ;  /* 0x0000a90002027b82 */ /* 0x000ea20000000800 */
[----:B----4-:R-:W-:Y:S01]  /*0e90*/  FMUL R87, R87, UR7 ;  /* 0x0000000757577c20 */ /* 0x010fe20008400000 */
[----:B---3--:R-:W-:Y:S02]  /*0ea0*/  I2FP.F32.U32 R86, UR4 ;  /* 0x0000000400567c45 */ /* 0x008fe40008201000 */
[----:B------:R-:W-:-:S05]  /*0eb0*/  CS2R.32 R3, SR_CgaSize ;  /* 0x0000000000037805 */ /* 0x000fca0000008a00 */
[----:B------:R-:W-:-:S06]  /*0ec0*/  IMAD R3, R3, -0xa0, RZ ;  /* 0xffffff6003037824 */ /* 0x000fcc00078e02ff */
[----:B------:R-:W3:Y:S01]  /*0ed0*/  LDC R3, c[0x0][R3+0x2a0] ;  /* 0x0000a80003037b82 */ /* 0x000ee20000000800 */
[----:B------:R-:W-:Y:S01]  /*0ee0*/  MOV R14, UR4 ;  /* 0x00000004000e7c02 */ /* 0x000fe20008000f00 */
[----:B-1----:R-:W-:Y:S01]  /*0ef0*/  FMUL R86, R86, UR5 ;  /* 0x0000000556567c20 */ /* 0x002fe20008400000 */
[----:B------:R-:W1:Y:S05]  /*0f00*/  F2I.U32.TRUNC.NTZ R87, R87 ;  /* 0x0000005700577305 */ /* 0x000e6a000020f000 */
[----:B--2---:R-:W-:Y:S01]  /*0f10*/  BAR.SYNC.DEFER_BLOCKING 0x0 ;  /* 0x0000000000007b1d */ /* 0x004fe20000010000 */
[----:B------:R-:W-:-:S07]  /*0f20*/  ISETP.GE.AND P0, PT, R10, 0x1, PT ;  /* 0x000000010a00780c */ /* 0x000fce0003f06270 */
[----:B------:R-:W2:Y:S01]  /*0f30*/  S2UR UR44, SR_CTAID.Z ;  /* 0x00000000002c79c3 */ /* 0x000ea20000002700 */
[----:B------:R-:W4:Y:S01]  /*0f40*/  F2I.U32.TRUNC.NTZ R86, R86 ;  /* 0x0000005600567305 */ /* 0x000f22000020f000 */
[----:B-1----:R-:W-:-:S05]  /*0f50*/  IADD3 R87, PT, PT, -R87, RZ, RZ ;  /* 0x000000ff57577210 */ /* 0x002fca0007ffe1ff */
[----:B---3--:R-:W-:Y:S01]  /*0f60*/  IMAD R87, R3, R87, UR27 ;  /* 0x0000001b03577e24 */ /* 0x008fe2000f8e0257 */
[----:B----4-:R-:W-:-:S05]  /*0f70*/  IADD3 R86, PT, PT, -R86, RZ, RZ ;  /* 0x000000ff56567210 */ /* 0x010fca0007ffe1ff */
[----:B------:R-:W-:Y:S01]  /*0f80*/  IMAD R86, R2, R86, UR4 ;  /* 0x0000000402567e24 */ /* 0x000fe2000f8e0256 */
[----:B--2---:R-:W-:Y:S06]  /*0f90*/  @!P0 BRA `(.L_x_15) ;  /* 0x0000000000c08947 */ /* 0x004fec0003800000 */
[----:B------:R-:W1:Y:S01]  /*0fa0*/  LDC.64 R4, c[0x0][0xf18] ;  /* 0x0003c600ff047b82 */ /* 0x000e620000000a00 */
[----:B------:R-:W-:-:S07]  /*0fb0*/  ISETP.NE.AND P0, PT, R10, 0x1, PT ;  /* 0x000000010a00780c */ /* 0x000fce0003f05270 */
[----:B------:R-:W2:Y:S08]  /*0fc0*/  LDC R9, c[0x0][0xf0c] ;  /* 0x0003c300ff097b82 */ /* 0x000eb00000000800 */
[----:B------:R-:W3:Y:S08]  /*0fd0*/  LDC R12, c[0x0][0x370] ;  /* 0x0000dc00ff0c7b82 */ /* 0x000ef00000000800 */
[----:B------:R-:W4:Y:S01]  /*0fe0*/  LDC R11, c[0x0][0x374] ;  /* 0x0000dd00ff0b7b82 */ /* 0x000f220000000800 */
[----:B-1----:R-:W-:-:S07]  /*0ff0*/  ISETP.NE.AND P1, PT, R4, 0x1, PT ;  /* 0x000000010400780c */ /* 0x002fce0003f25270 */
[----:B------:R-:W3:Y:S01]  /*1000*/  LDC.64 R6, c[0x0][0xf10] ;  /* 0x0003c400ff067b82 */ /* 0x000ee20000000a00 */
[----:B--2---:R-:W-:-:S07]  /*1010*/  ISETP.NE.AND P2, PT, R9, 0x1, PT ;  /* 0x000000010900780c */ /* 0x004fce0003f45270 */
[----:B------:R-:W1:Y:S08]  /*1020*/  LDC R8, c[0x0][0xf20] ;  /* 0x0003c800ff087b82 */ /* 0x000e700000000800 */
[----:B------:R-:W2:Y:S01]  /*1030*/  LDC.64 R2, c[0x0][0xf28] ;  /* 0x0003ca00ff027b82 */ /* 0x000ea20000000a00 */
[----:B----4-:R-:W-:-:S04]  /*1040*/  IMAD.HI.U32 R13, R11, R5, RZ ;  /* 0x000000050b0d7227 */ /* 0x010fc800078e00ff */
[----:B---3--:R-:W-:-:S04]  /*1050*/  IMAD.HI.U32 R15, R12, R6, RZ ;  /* 0x000000060c0f7227 */ /* 0x008fc800078e00ff */
[----:B------:R-:W-:Y:S01]  /*1060*/  IMAD.HI.U32 R6, R6, UR27, RZ ;  /* 0x0000001b06067c27 */ /* 0x000fe2000f8e00ff */
[----:B------:R-:W-:Y:S02]  /*1070*/  @P2 SHF.R.U32.HI R12, RZ, R7, R15 ;  /* 0x00000007ff0c2219 */ /* 0x000fe4000001160f */
[----:B-1----:R-:W-:Y:S01]  /*1080*/  @P1 SHF.R.U32.HI R11, RZ, R8, R13 ;  /* 0x00000008ff0b1219 */ /* 0x002fe2000001160d */
[----:B------:R-:W-:Y:S01]  /*1090*/  IMAD.HI.U32 R15, R14, R5, RZ ;  /* 0x000000050e0f7227 */ /* 0x000fe200078e00ff */
[----:B------:R-:W-:-:S04]  /*10a0*/  SHF.R.U32.HI R6, RZ, R7, R6 ;  /* 0x00000007ff067219 */ /* 0x000fc80000011606 */
[----:B------:R-:W-:Y:S01]  /*10b0*/  SHF.R.U32.HI R15, RZ, R8, R15 ;  /* 0x00000008ff0f7219 */ /* 0x000fe2000001160f */
[----:B--2---:R-:W-:-:S03]  /*10c0*/  IMAD.HI.U32 R13, R11, R2, RZ ;  /* 0x000000020b0d7227 */ /* 0x004fc600078e00ff */
[----:B------:R-:W-:Y:S01]  /*10d0*/  SEL R15, R14, R15, !P1 ;  /* 0x0000000f0e0f7207 */ /* 0x000fe20004800000 */
[----:B------:R-:W-:Y:S01]  /*10e0*/  IMAD.HI.U32 R5, R12, R2, RZ ;  /* 0x000000020c057227 */ /* 0x000fe200078e00ff */
[----:B------:R-:W-:-:S04]  /*10f0*/  @P0 SHF.R.U32.HI R11, RZ, R3, R13 ;  /* 0x00000003ff0b0219 */ /* 0x000fc8000001160d */
[----:B------:R-:W-:Y:S01]  /*1100*/  @P0 SHF.R.U32.HI R12, RZ, R3, R5 ;  /* 0x00000003ff0c0219 */ /* 0x000fe20000011605 */
[----:B------:R-:W-:Y:S02]  /*1110*/  IMAD.U32 R5, RZ, RZ, UR27 ;  /* 0x0000001bff057e24 */ /* 0x000fe4000f8e00ff */
[----:B------:R-:W-:-:S03]  /*1120*/  IMAD R11, R11, R10, RZ ;  /* 0x0000000a0b0b7224 */ /* 0x000fc600078e02ff */
[----:B------:R-:W-:Y:S01]  /*1130*/  SEL R5, R5, R6, !P2 ;  /* 0x0000000605057207 */ /* 0x000fe20005000000 */
[----:B------:R-:W-:Y:S01]  /*1140*/  IMAD R6, R12, R10, RZ ;  /* 0x0000000a0c067224 */ /* 0x000fe200078e02ff */
[----:B------:R-:W-:-:S04]  /*1150*/  ISETP.GE.AND P1, PT, R15, R11, PT ;  /* 0x0000000b0f00720c */ /* 0x000fc80003f26270 */
[----:B------:R-:W-:Y:S01]  /*1160*/  ISETP.GE.OR P1, PT, R5, R6, P1 ;  /* 0x000000060500720c */ /* 0x000fe20000f26670 */
[----:B------:R-:W-:-:S05]  /*1170*/  IMAD.HI.U32 R6, R15, R2, RZ ;  /* 0x000000020f067227 */ /* 0x000fca00078e00ff */
[----:B------:R-:W-:-:S04]  /*1180*/  SHF.R.U32.HI R6, RZ, R3, R6 ;  /* 0x00000003ff067219 */ /* 0x000fc80000011606 */
[----:B------:R-:W-:-:S03]  /*1190*/  SEL R6, R15, R6, !P0 ;  /* 0x000000060f067207 */ /* 0x000fc60004000000 */
[----:B------:R-:W-:-:S04]  /*11a0*/  @!P1 IMAD.HI.U32 R7, R5, R2, RZ ;  /* 0x0000000205079227 */ /* 0x000fc800078e00ff */
[----:B------:R-:W-:Y:S01]  /*11b0*/  IMAD.MOV R2, RZ, RZ, -R6 ;  /* 0x000000ffff027224 */ /* 0x000fe200078e0a06 */
[----:B------:R-:W-:-:S03]  /*11c0*/  @!P1 SHF.R.U32.HI R3, RZ, R3, R7 ;  /* 0x00000003ff039219 */ /* 0x000fc60000011607 */
[----:B------:R-:W-:Y:S01]  /*11d0*/  IMAD R2, R10, R2, R15 ;  /* 0x000000020a027224 */ /* 0x000fe200078e020f */
[----:B------:R-:W-:-:S04]  /*11e0*/  @!P1 SEL R3, R5, R3, !P0 ;  /* 0x0000000305039207 */ /* 0x000fc80004000000 */
[----:B------:R-:W-:Y:S01]  /*11f0*/  @!P1 IADD3 R6, PT, PT, R6, -R3, RZ ;  /* 0x8000000306069210 */ /* 0x000fe20007ffe0ff */
[----:B------:R-:W-:Y:S01]  /*1200*/  @!P1 IMAD R12, R2, R12, R3 ;  /* 0x0000000c020c9224 */ /* 0x000fe200078e0203 */
[----:B------:R-:W-:Y:S01]  /*1210*/  IADD3 R2, PT, PT, -R15, RZ, RZ ;  /* 0x000000ff0f027210 */ /* 0x000fe20007ffe1ff */
[--C-:B------:R-:W-:Y:S02]  /*1220*/  IMAD.MOV R3, RZ, RZ, -R5.reuse ;  /* 0x000000ffff037224 */ /* 0x100fe400078e0a05 */
[----:B------:R-:W-:Y:S01]  /*1230*/  @!P1 IMAD R15, R6, R10, R5 ;  /* 0x0000000a060f9224 */ /* 0x000fe200078e0205 */
[----:B------:R-:W-:Y:S01]  /*1240*/  @!P1 MOV R5, R12 ;  /* 0x0000000c00059202 */ /* 0x000fe20000000f00 */
[----:B------:R-:W-:Y:S02]  /*1250*/  IMAD R3, R9, R3, UR27 ;  /* 0x0000001b09037e24 */ /* 0x000fe4000f8e0203 */
[----:B------:R-:W-:Y:S02]  /*1260*/  IMAD R2, R4, R2, R14 ;  /* 0x0000000204027224 */ /* 0x000fe400078e020e */
[----:B------:R-:W-:-:S02]  /*1270*/  IMAD R3, R5, R9, R3 ;  /* 0x0000000905037224 */ /* 0x000fc400078e0203 */
[----:B------:R-:W-:-:S03]  /*1280*/  IMAD R14, R15, R4, R2 ;  /* 0x000000040f0e7224 */ /* 0x000fc600078e0202 */
[----:B------:R-:W-:Y:S02]  /*1290*/  R2UR UR27, R3 ;  /* 0x00000000031b72ca */ /* 0x000fe400000e0000 */
.L_x_15:
[----:B------:R-:W1:Y:S01]  /*12a0*/  LDCU UR4, c[0x0][0xf30] ;  /* 0x0001e600ff0477ac */ /* 0x000e620008000800 */
[----:B------:R-:W2:Y:S08]  /*12b0*/  S2UR UR45, SR_CgaCtaId ;  /* 0x00000000002d79c3 */ /* 0x000eb00000008800 */
[----:B------:R-:W3:Y:S01]  /*12c0*/  LDC R40, c[0x0][0xf24] ;  /* 0x0003c900ff287b82 */ /* 0x000ee20000000800 */
[----:B-1----:R-:W-:-:S09]  /*12d0*/  UISETP.NE.AND UP1, UPT, UR4, 0x1, UPT ;  /* 0x000000010400788c */ /* 0x002fd2000bf25270 */
[----:B--2---:R-:W-:Y:S05]  /*12e0*/  BRA.U UP1, `(.L_x_16) ;  /* 0x0000000101487547 */ /* 0x004fea000b800000 */
[----:B------:R-:W1:Y:S08]  /*12f0*/  LDC.64 R2, c[0x0][0xf18] ;  /* 0x0003c600ff027b82 */ /* 0x000e700000000a00 */
[----:B------:R-:W2:Y:S08]  /*1300*/  LDC.64 R4, c[0x0][0xf10] ;  /* 0x0003c400ff047b82 */ /* 0x000eb00000000a00 */
[----:B------:R-:W4:Y:S08]  /*1310*/  LDC R6, c[0x0][0xf20] ;  /* 0x0003c800ff067b82 */ /* 0x000f300000000800 */
[----:B------:R-:W3:Y:S01]  /*1320*/  LDC R7, c[0x0][0xf0c] ;  /* 0x0003c300ff077b82 */ /* 0x000ee20000000800 */
[----:B-1----:R-:W-:Y:S01]  /*1330*/  IMAD.HI.U32 R3, R14, R3, RZ ;  /* 0x000000030e037227 */ /* 0x002fe200078e00ff */
[----:B------:R-:W-:-:S03]  /*1340*/  ISETP.NE.AND P0, PT, R2, 0x1, PT ;  /* 0x000000010200780c */ /* 0x000fc60003f05270 */
[----:B--2---:R-:W-:-:S05]  /*1350*/  IMAD.HI.U32 R4, R4, UR27, RZ ;  /* 0x0000001b04047c27 */ /* 0x004fca000f8e00ff */
[----:B------:R-:W-:Y:S02]  /*1360*/  SHF.R.U32.HI R4, RZ, R5, R4 ;  /* 0x00000005ff047219 */ /* 0x000fe40000011604 */
[----:B----4-:R-:W-:Y:S01]  /*1370*/  SHF.R.U32.HI R6, RZ, R6, R3 ;  /* 0x00000006ff067219 */ /* 0x010fe20000011603 */
[----:B------:R-:W-:-:S03]  /*1380*/  IMAD.U32 R3, RZ, RZ, UR27 ;  /* 0x0000001bff037e24 */ /* 0x000fc6000f8e00ff */
[----:B------:R-:W-:Y:S02]  /*1390*/  SEL R6, R14, R6, !P0 ;  /* 0x000000060e067207 */ /* 0x000fe40004000000 */
[----:B---3--:R-:W-:-:S04]  /*13a0*/  ISETP.NE.AND P1, PT, R7, 0x1, PT ;  /* 0x000000010700780c */ /* 0x008fc80003f25270 */
[----:B------:R-:W-:-:S05]  /*13b0*/  SEL R3, R3, R4, !P1 ;  /* 0x0000000403037207 */ /* 0x000fca0004800000 */
[----:B------:R-:W-:Y:S02]  /*13c0*/  IMAD.IADD R4, R6, 0x1, -R3 ;  /* 0x0000000106047824 */ /* 0x000fe400078e0a03 */
[----:B------:R-:W-:Y:S02]  /*13d0*/  IMAD.IADD R3, R3, 0x1, -R6 ;  /* 0x0000000103037824 */ /* 0x000fe400078e0a06 */
[----:B------:R-:W-:Y:S02]  /*13e0*/  IMAD R4, R4, R7, UR27 ;  /* 0x0000001b04047e24 */ /* 0x000fe4000f8e0207 */
[----:B------:R-:W-:-:S03]  /*13f0*/  IMAD R14, R3, R2, R14 ;  /* 0x00000002030e7224 */ /* 0x000fc600078e020e */
[----:B------:R-:W-:-:S15]  /*1400*/  R2UR UR27, R4 ;  /* 0x00000000041b72ca */ /* 0x000fde00000e0000 */
.L_x_16:
[----:B------:R-:W-:Y:S01]  /*1410*/  BAR.SYNC.DEFER_BLOCKING 0x0 ;  /* 0x0000000000007b1d */ /* 0x000fe20000010000 */
[----:B------:R-:W-:Y:S01]  /*1420*/  UISETP.NE.AND UP1, UPT, UR8, 0x2, UPT ;  /* 0x000000020800788c */ /* 0x000fe2000bf25270 */
[----:B------:R-:W-:Y:S02]  /*1430*/  ISETP.NE.OR P5, PT, R0, 0x2, !P5 ;  /* 0x000000020000780c */ /* 0x000fe40006fa5670 */
[----:B------:R-:W-:-:S06]  /*1440*/  LOP3.LUT R2, R93, 0x1f, RZ, 0xc0, !PT ;  /* 0x0000001f5d027812 */ /* 0x000fcc00078ec0ff */
[----:B------:R-:W-:Y:S05]  /*1450*/  BRA.U UP1, `(.L_x_17) ;  /* 0x00000015019c7547 */ /* 0x000fea000b800000 */
[----:B------:R-:W1:Y:S01]  /*1460*/  LDCU UR14, c[0x0][0x38c] ;  /* 0x00007180ff0e77ac */ /* 0x000e620008000800 */
[----:B------:R-:W2:Y:S01]  /*1470*/  LDC R8, c[0x0][0x370] ;  /* 0x0000dc00ff087b82 */ /* 0x000ea20000000800 */
[----:B------:R-:W-:Y:S01]  /*1480*/  PLOP3.LUT P1, PT, PT, PT, UP2, 0x80, 0x8 ;  /* 0x000000000008781c */ /* 0x000fe20003f2f028 */
[----:B------:R-:W-:Y:S01]  /*1490*/  IMAD.MOV.U32 R16, RZ, RZ, 0x1 ;  /* 0x00000001ff107424 */ /* 0x000fe200078e00ff */
[----:B------:R-:W-:Y:S01]  /*14a0*/  ISETP.EQ.OR P4, PT, R2, RZ, P5 ;  /* 0x000000ff0200720c */ /* 0x000fe20002f82670 */
[----:B------:R-:W-:Y:S01]  /*14b0*/  IMAD.MOV.U32 R15, RZ, RZ, RZ ;  /* 0x000000ffff0f7224 */ /* 0x000fe200078e00ff */
[----:B------:R-:W-:Y:S02]  /*14c0*/  PLOP3.LUT P1, PT, P1, PT, PT, 0x8, 0x80 ;  /* 0x000000000080781c */ /* 0x000fe40000f2e170 */
[----:B------:R-:W-:Y:S01]  /*14d0*/  CS2R R12, SRZ ;  /* 0x00000000000c7805 */ /* 0x000fe2000001ff00 */
[----:B------:R-:W-:Y:S01]  /*14e0*/  IMAD.MOV.U32 R11, RZ, RZ, 0x1 ;  /* 0x00000001ff0b7424 */ /* 0x000fe200078e00ff */
[----:B------:R-:W4:Y:S01]  /*14f0*/  LDC R0, c[0x0][0x374] ;  /* 0x0000dd00ff007b82 */ /* 0x000f220000000800 */
[----:B------:R-:W2:Y:S01]  /*1500*/  LDCU.64 UR30, c[0x0][0x348] ;  /* 0x00006900ff1e77ac */ /* 0x000ea20008000a00 */
[----:B------:R-:W-:Y:S01]  /*1510*/  UMOV UR6, URZ ;  /* 0x000000ff00067c82 */ /* 0x000fe20008000000 */
[----:B-1----:R-:W-:-:S04]  /*1520*/  UIADD3 UR5, UPT, UPT, UR14, 0x7f, URZ ;  /* 0x0000007f0e057890 */ /* 0x002fc8000fffe0ff */
[----:B------:R-:W-:-:S04]  /*1530*/  USHF.R.S32.HI UR4, URZ, 0x1f, UR5 ;  /* 0x0000001fff047899 */ /* 0x000fc80008011405 */
[----:B------:R-:W-:-:S04]  /*1540*/  ULEA.HI UR4, UR4, UR5, URZ, 0x7 ;  /* 0x0000000504047291 */ /* 0x000fc8000f8f38ff */
[----:B------:R-:W-:Y:S02]  /*1550*/  USHF.R.S32.HI UR22, URZ, 0x7, UR4 ;  /* 0x00000007ff167899 */ /* 0x000fe40008011404 */
[----:B------:R-:W-:Y:S02]  /*1560*/  UIADD3 UR4, UPT, UPT, UR14, -0x1, URZ ;  /* 0xffffffff0e047890 */ /* 0x000fe4000fffe0ff */
[----:B------:R-:W-:Y:S02]  /*1570*/  UISETP.LT.U32.AND UP0, UPT, UR22, 0x8, UPT ;  /* 0x000000081600788c */ /* 0x000fe4000bf01070 */
[----:B------:R-:W-:Y:S02]  /*1580*/  UISETP.GE.U32.AND UP1, UPT, UR4, -0xff, UPT ;  /* 0xffffff010400788c */ /* 0x000fe4000bf26070 */
[----:B------:R-:W-:Y:S02]  /*1590*/  USEL UR15, UR22, 0x8, UP0 ;  /* 0x00000008160f7887 */ /* 0x000fe40008000000 */
[----:B------:R-:W-:-:S02]  /*15a0*/  UIADD3 UR14, UPT, UPT, UR14, 0xfe, URZ ;  /* 0x000000fe0e0e7890 */ /* 0x000fc4000fffe0ff */
[----:B------:R-:W-:Y:S02]  /*15b0*/  UIADD3 UR5, UPT, UPT, UR15, -0x1, URZ ;  /* 0xffffffff0f057890 */ /* 0x000fe4000fffe0ff */
[----:B------:R-:W-:-:S03]  /*15c0*/  UIADD3 UR7, UPT, UPT, UR22, -UR15, URZ ;  /* 0x8000000f16077290 */ /* 0x000fc6000fffe0ff */
[----:B------:R-:W-:-:S04]  /*15d0*/  @UP1 UIADD3 UR5, UPT, UPT, UR15, URZ, URZ ;  /* 0x000000ff0f051290 */ /* 0x000fc8000fffe0ff */
[----:B--2---:R-:W-:-:S12]  /*15e0*/  UIADD3 UR5, UPT, UPT, UR5, 0x1, URZ ;  /* 0x0000000105057890 */ /* 0x004fd8000fffe0ff */
.L_x_39:
[----:B------:R-:W-:Y:S01]  /*15f0*/  UISETP.NE.AND UP0, UPT, UR45, URZ, UPT ;  /* 0x000000ff2d00728c */ /* 0x000fe2000bf05270 */
[----:B------:R-:W1:Y:S08]  /*1600*/  S2UR UR45, SR_CgaCtaId ;  /* 0x00000000002d79c3 */ /* 0x000e700000008800 */
[----:B------:R-:W-:Y:S05]  /*1610*/  BRA.U UP0, `(.L_x_18) ;  /* 0x0000000100347547 */ /* 0x000fea000b800000 */
[----:B------:R-:W2:Y:S01]  /*1620*/  S2R R2, SR_CgaCtaId ;  /* 0x0000000000027919 */ /* 0x000ea20000008800 */
[----:B------:R-:W-:-:S04]  /*1630*/  MOV R3, 0x400 ;  /* 0x0000040000037802 */ /* 0x000fc80000000f00 */
[----:B--2---:R-:W-:Y:S02]  /*1640*/  LEA R2, R2, R3, 0x18 ;  /* 0x0000000302027211 */ /* 0x004fe400078ec0ff */
[----:B------:R-:W-:-:S03]  /*1650*/  SHF.L.U32 R3, R11, 0x1f, RZ ;  /* 0x0000001f0b037819 */ /* 0x000fc600000006ff */
[----:B------:R-:W-:-:S04]  /*1660*/  IMAD R2, R12, 0x8, R2 ;  /* 0x000000080c027824 */ /* 0x000fc800078e0202 */
[----:B------:R-:W2:Y:S02]  /*1670*/  SYNCS.PHASECHK.TRANS64.TRYWAIT P0, [R2+URZ+0x110], R3 ;  /* 0x00011003020075a7 */ /* 0x000ea400080011ff */
[----:B--2---:R-:W-:Y:S05]  /*1680*/  @!P0 BRA `(.L_x_19) ;  /* 0x0000006800908947 */ /* 0x004fea0003800000 */
.L_x_123:
[----:B------:R-:W-:Y:S01]  /*1690*/  VIADD R12, R12, 0x1 ;  /* 0x000000010c0c7836 */ /* 0x000fe20000000000 */
[----:B------:R2:W-:Y:S04]  /*16a0*/  SYNCS.ARRIVE.TRANS64.A1T0 RZ, [R2+URZ+0x100], RZ ;  /* 0x000100ff02ff79a7 */ /* 0x0005e800081000ff */
[----:B------:R-:W-:-:S04]  /*16b0*/  ISETP.NE.AND P0, PT, R12, 0x2, PT ;  /* 0x000000020c00780c */ /* 0x000fc80003f05270 */
[----:B------:R-:W-:Y:S02]  /*16c0*/  SEL R12, R12, RZ, P0 ;  /* 0x000000ff0c0c7207 */ /* 0x000fe40000000000 */
[----:B--2---:R-:W-:-:S04]  /*16d0*/  SEL R2, RZ, 0x1, P0 ;  /* 0x00000001ff027807 */ /* 0x004fc80000000000 */
[----:B------:R-:W-:-:S07]  /*16e0*/  LOP3.LUT R11, R11, R2, RZ, 0x3c, !PT ;  /* 0x000000020b0b7212 */ /* 0x000fce00078e3cff */
.L_x_18:
[----:B------:R-:W-:Y:S01]  /*16f0*/  UMOV UR4, 0x400 ;  /* 0x0000040000047882 */ /* 0x000fe20000000000 */
[----:B------:R-:W-:Y:S01]  /*1700*/  SHF.L.U32 R2, R16, 0x1f, RZ ;  /* 0x0000001f10027819 */ /* 0x000fe200000006ff */
[----:B-1----:R-:W-:Y:S01]  /*1710*/  ULEA UR4, UR45, UR4, 0x18 ;  /* 0x000000042d047291 */ /* 0x002fe2000f8ec0ff */
[----:B------:R-:W-:Y:S01]  /*1720*/  R2UR UR35, R14 ;  /* 0x000000000e2372ca */ /* 0x000fe200000e0000 */
[----:B------:R-:W-:Y:S02]  /*1730*/  UISETP.GE.U32.AND UP0, UPT, UR14, 0xff, UPT ;  /* 0x000000ff0e00788c */ /* 0x000fe4000bf06070 */
[----:B------:R-:W-:Y:S02]  /*1740*/  ULEA UR8, UR6, UR4, 0x3 ;  /* 0x0000000406087291 */ /* 0x000fe4000f8e18ff */
[----:B------:R-:W-:Y:S01]  /*1750*/  USHF.L.U32 UR43, UR27, 0x7, URZ ;  /* 0x000000071b2b7899 */ /* 0x000fe200080006ff */
[----:B------:R-:W-:-:S06]  /*1760*/  UMOV UR20, URZ ;  /* 0x000000ff00147c82 */ /* 0x000fcc0008000000 */
[----:B------:R1:W2:Y:S01]  /*1770*/  SYNCS.PHASECHK.TRANS64.TRYWAIT P2, [UR8+0x40], R2 ;  /* 0x00004002ff0075a7 */ /* 0x0002a20008041108 */
[----:B------:R-:W-:Y:S01]  /*1780*/  USHF.L.U32 UR35, UR35, 0x6, URZ ;  /* 0x0000000623237899 */ /* 0x000fe200080006ff */
[----:B-1----:R-:W-:-:S04]  /*1790*/  LEA.HI R2, R14, R14, RZ, 0x1 ;  /* 0x0000000e0e027211 */ /* 0x002fc800078f08ff */
[----:B------:R-:W-:-:S13]  /*17a0*/  R2UR UR11, R2 ;  /* 0x00000000020b72ca */ /* 0x000fda00000e0000 */
[----:B------:R-:W-:Y:S01]  /*17b0*/  USHF.R.S32.HI UR11, URZ, 0x1, UR11 ;  /* 0x00000001ff0b7899 */ /* 0x000fe2000801140b */
[----:B------:R-:W-:Y:S11]  /*17c0*/  BRA.U !UP0, `(.L_x_20) ;  /* 0x0000000108fc7547 */ /* 0x000ff6000b800000 */
[----:B------:R-:W-:Y:S01]  /*17d0*/  UMOV UR16, UR6 ;  /* 0x0000000600107c82 */ /* 0x000fe20008000000 */
[----:B------:R-:W-:-:S05]  /*17e0*/  UMOV UR28, URZ ;  /* 0x000000ff001c7c82 */ /* 0x000fca0008000000 */
.L_x_27:
[----:B------:R-:W-:Y:S01]  /*17f0*/  ULEA UR41, UR16, UR4, 0x3 ;  /* 0x0000000410297291 */ /* 0x000fe2000f8e18ff */
[----:B--2---:R-:W-:Y:S01]  /*1800*/  @!P5 MOV R3, 0x6400 ;  /* 0x000064000003d802 */ /* 0x004fe20000000f00 */
[----:B--2---:R-:W-:Y:S10]  /*1810*/  @P2 BRA `(.L_x_21) ;  /* 0x00000000000c2947 */ /* 0x004ff40003800000 */
[----:B------:R-:W-:-:S04]  /*1820*/  SHF.L.U32 R4, R16, 0x1f, RZ ;  /* 0x0000001f10047819 */ /* 0x000fc800000006ff */
[----:B------:R-:W1:Y:S02]  /*1830*/  SYNCS.PHASECHK.TRANS64.TRYWAIT P0, [UR41+0x40], R4 ;  /* 0x00004004ff0075a7 */ /* 0x000e640008001129 */
[----:B-1----:R-:W-:Y:S05]  /*1840*/  @!P0 BRA `(.L_x_22) ;  /* 0x0000006800348947 */ /* 0x002fea0003800000 */
.L_x_21:
[----:B------:R2:W-:Y:S01]  /*1850*/  @!P5 SYNCS.ARRIVE.TRANS64 RZ, [UR41], R3 ;  /* 0x00000003ffffd9a7 */ /* 0x0005e20008000029 */
[----:B------:R-:W-:Y:S04]  /*1860*/  BSSY.RECONVERGENT B0, `(.L_x_23) ;  /* 0x0000003000007945 */ /* 0x000fe80003800200 */
[----:B------:R-:W-:Y:S05]  /*1870*/  @P4 BRA `(.L_x_24) ;  /* 0x0000000000044947 */ /* 0x000fea0003800000 */
[----:B------:R-:W-:Y:S05]  /*1880*/  BPT.TRAP 0x1 ;  /* 0x000000040000795c */ /* 0x000fea0000300000 */
.L_x_24:
[----:B------:R-:W-:Y:S05]  /*1890*/  BSYNC.RECONVERGENT B0 ;  /* 0x0000000000007941 */ /* 0x000fea0003800200 */
.L_x_23:
[----:B------:R-:W-:Y:S01]  /*18a0*/  UIADD3 UR6, UPT, UPT, UR16, 0x1, URZ ;  /* 0x0000000110067890 */ /* 0x000fe2000fffe0ff */
[----:B------:R-:W-:Y:S01]  /*18b0*/  BSSY.RECONVERGENT B0, `(.L_x_25) ;  /* 0x000002b000007945 */ /* 0x000fe20003800200 */
[----:B------:R-:W-:Y:S02]  /*18c0*/  ELECT P0, URZ, PT ;  /* 0x0000000000ff782f */ /* 0x000fe40003800000 */
[----:B------:R-:W-:-:S04]  /*18d0*/  UISETP.NE.AND UP0, UPT, UR6, 0x8, UPT ;  /* 0x000000080600788c */ /* 0x000fc8000bf05270 */
[----:B------:R-:W-:Y:S02]  /*18e0*/  USEL UR9, URZ, 0x1, UP0 ;  /* 0x00000001ff097887 */ /* 0x000fe40008000000 */
[----:B------:R-:W-:-:S04]  /*18f0*/  USEL UR6, UR6, URZ, UP0 ;  /* 0x000000ff06067287 */ /* 0x000fc80008000000 */
[----:B------:R-:W-:Y:S01]  /*1900*/  ULEA UR8, UR6, UR4, 0x3 ;  /* 0x0000000406087291 */ /* 0x000fe2000f8e18ff */
[----:B------:R-:W-:-:S04]  /*1910*/  LOP3.LUT R16, R16, UR9, RZ, 0x3c, !PT ;  /* 0x0000000910107c12 */ /* 0x000fc8000f8e3cff */
[----:B-1----:R-:W-:-:S04]  /*1920*/  SHF.L.U32 R2, R16, 0x1f, RZ ;  /* 0x0000001f10027819 */ /* 0x002fc800000006ff */
[----:B------:R1:W1:Y:S01]  /*1930*/  SYNCS.PHASECHK.TRANS64.TRYWAIT P2, [UR8+0x40], R2 ;  /* 0x00004002ff0075a7 */ /* 0x0002620008041108 */
[----:B------:R-:W-:Y:S05]  /*1940*/  @!P0 BRA `(.L_x_26) ;  /* 0x0000000000848947 */ /* 0x000fea0003800000 */
[----:B------:R-:W-:Y:S02]  /*1950*/  ULEA UR40, UR16, UR4, 0xe ;  /* 0x0000000410287291 */ /* 0x000fe4000f8e70ff */
[----:B------:R-:W-:Y:S02]  /*1960*/  UIADD3 UR48, UP3, UPT, UR30, 0x80, URZ ;  /* 0x000000801e307890 */ /* 0x000fe4000ff7e0ff */
[----:B------:R-:W-:Y:S02]  /*1970*/  ULEA UR32, UR16, UR4, 0xd ;  /* 0x0000000410207291 */ /* 0x000fe4000f8e68ff */
[----:B------:R-:W-:Y:S02]  /*1980*/  UIADD3 UR46, UP2, UPT, UR30, 0x180, URZ ;  /* 0x000001801e2e7890 */ /* 0x000fe4000ff5e0ff */
[----:B------:R-:W-:Y:S02]  /*1990*/  ULEA UR8, UR16, UR4, 0x9 ;  /* 0x0000000410087291 */ /* 0x000fe4000f8e48ff */
[----:B------:R-:W-:-:S02]  /*19a0*/  UIADD3 UR38, UP1, UPT, UR30, 0x280, URZ ;  /* 0x000002801e267890 */ /* 0x000fc4000ff3e0ff */
[----:B------:R-:W-:Y:S02]  /*19b0*/  UIADD3 UR20, UP0, UPT, UR30, 0x380, URZ ;  /* 0x000003801e147890 */ /* 0x000fe4000ff1e0ff */
[----:B------:R-:W-:Y:S02]  /*19c0*/  USHF.L.U32 UR42, UR28, 0x7, URZ ;  /* 0x000000071c2a7899 */ /* 0x000fe400080006ff */
[----:B------:R-:W-:Y:S02]  /*19d0*/  UIADD3.X UR49, UPT, UPT, URZ, UR31, URZ, UP3, !UPT ;  /* 0x0000001fff317290 */ /* 0x000fe40009ffe4ff */
[----:B------:R-:W-:Y:S02]  /*19e0*/  UIADD3 UR40, UPT, UPT, UR40, 0x6400, URZ ;  /* 0x0000640028287890 */ /* 0x000fe4000fffe0ff */
[----:B------:R-:W-:Y:S02]  /*19f0*/  UIADD3.X UR47, UPT, UPT, URZ, UR31, URZ, UP2, !UPT ;  /* 0x0000001fff2f7290 */ /* 0x000fe400097fe4ff */
[----:B------:R-:W-:-:S02]  /*1a00*/  UIADD3 UR32, UPT, UPT, UR32, 0x26400, URZ ;  /* 0x0002640020207890 */ /* 0x000fc4000fffe0ff */
[----:B------:R-:W-:Y:S02]  /*1a10*/  UIADD3.X UR39, UPT, UPT, URZ, UR31, URZ, UP1, !UPT ;  /* 0x0000001fff277290 */ /* 0x000fe40008ffe4ff */
[----:B------:R-:W-:Y:S02]  /*1a20*/  UIADD3 UR24, UPT, UPT, UR8, 0x36400, URZ ;  /* 0x0003640008187890 */ /* 0x000fe4000fffe0ff */
[----:B------:R-:W-:Y:S02]  /*1a30*/  UIADD3.X UR21, UPT, UPT, URZ, UR31, URZ, UP0, !UPT ;  /* 0x0000001fff157290 */ /* 0x000fe400087fe4ff */
[----:B------:R-:W-:Y:S01]  /*1a40*/  UIADD3 UR8, UPT, UPT, UR8, 0x37400, URZ ;  /* 0x0003740008087890 */ /* 0x000fe2000fffe0ff */
[----:B------:R-:W-:Y:S01]  /*1a50*/  UMOV UR18, 0x0 ;  /* 0x0000000000127882 */ /* 0x000fe20000000000 */
[----:B------:R-:W-:Y:S01]  /*1a60*/  UMOV UR19, 0x10000000 ;  /* 0x1000000000137882 */ /* 0x000fe20000000000 */
[----:B------:R-:W-:Y:S01]  /*1a70*/  UMOV UR33, UR41 ;  /* 0x0000002900217c82 */ /* 0x000fe20008000000 */
[----:B------:R-:W-:Y:S01]  /*1a80*/  UMOV UR36, UR44 ;  /* 0x0000002c00247c82 */ /* 0x000fe20008000000 */
[----:B------:R-:W-:Y:S01]  /*1a90*/  UMOV UR26, URZ ;  /* 0x000000ff001a7c82 */ /* 0x000fe20008000000 */
[----:B------:R-:W-:Y:S01]  /*1aa0*/  UMOV UR34, UR42 ;  /* 0x0000002a00227c82 */ /* 0x000fe20008000000 */
[----:B------:R-:W-:Y:S01]  /*1ab0*/  UMOV UR25, UR41 ;  /* 0x0000002900197c82 */ /* 0x000fe20008000000 */
[----:B------:R-:W-:Y:S01]  /*1ac0*/  UMOV UR29, UR44 ;  /* 0x0000002c001d7c82 */ /* 0x000fe20008000000 */
[----:B------:R1:W-:Y:S01]  /*1ad0*/  UTMALDG.3D [UR40], [UR48], desc[UR18] ;  /* 0x00001228300075b4 */ /* 0x0003e20008011000 */
[----:B------:R-:W-:Y:S01]  /*1ae0*/  UMOV UR9, UR41 ;  /* 0x0000002900097c82 */ /* 0x000fe20008000000 */
[----:B------:R-:W-:Y:S01]  /*1af0*/  UMOV UR12, UR28 ;  /* 0x0000001c000c7c82 */ /* 0x000fe20008000000 */
[----:B------:R-:W-:Y:S01]  /*1b00*/  UMOV UR13, UR44 ;  /* 0x0000002c000d7c82 */ /* 0x000fe20008000000 */
[----:B------:R-:W-:Y:S01]  /*1b10*/  UMOV UR10, UR26 ;  /* 0x0000001a000a7c82 */ /* 0x000fe20008000000 */
[----:B------:R1:W-:Y:S01]  /*1b20*/  UTMALDG.3D [UR32], [UR46], desc[UR18] ;  /* 0x000012202e0075b4 */ /* 0x0003e20008011000 */
[----:B------:R1:W-:Y:S01]  /*1b30*/  UTMALDG.4D [UR24], [UR38], desc[UR18] ;  /* 0x00001218260075b4 */ /* 0x0003e20008019000 */
[----:B------:R1:W-:Y:S01]  /*1b40*/  UTMALDG.4D [UR8], [UR20], desc[UR18] ;  /* 0x00001208140075b4 */ /* 0x0003e20008019000 */
[----:B------:R-:W-:Y:S01]  /*1b50*/  NOP ;  /* 0x0000000000007918 */ /* 0x000fe20000000000 */
.L_x_26:
[----:B-1----:R-:W-:Y:S05]  /*1b60*/  BSYNC.RECONVERGENT B0 ;  /* 0x0000000000007941 */ /* 0x002fea0003800200 */
.L_x_25:
[----:B------:R-:W-:Y:S01]  /*1b70*/  UIADD3 UR28, UPT, UPT, UR28, 0x1, URZ ;  /* 0x000000011c1c7890 */ /* 0x000fe2000fffe0ff */
[----:B------:R-:W-:Y:S01]  /*1b80*/  UMOV UR16, UR6 ;  /* 0x0000000600107c82 */ /* 0x000fe20008000000 */
[----:B------:R-:W-:Y:S02]  /*1b90*/  UMOV UR20, UR5 ;  /* 0x0000000500147c82 */ /* 0x000fe40008000000 */
[----:B------:R-:W-:-:S09]  /*1ba0*/  UISETP.NE.AND UP0, UPT, UR28, UR5, UPT ;  /* 0x000000051c00728c */ /* 0x000fd2000bf05270 */
[----:B------:R-:W-:Y:S05]  /*1bb0*/  BRA.U UP0, `(.L_x_27) ;  /* 0xfffffffd000c7547 */ /* 0x000fea000b83ffff */
.L_x_20:
[----:B------:R-:W-:Y:S01]  /*1bc0*/  ULEA UR8, UR6, UR4, 0x3 ;  /* 0x0000000406087291 */ /* 0x000fe2000f8e18ff */
[----:B------:R-:W-:Y:S01]  /*1bd0*/  SHF.L.U32 R2, R16, 0x1f, RZ ;  /* 0x0000001f10027819 */ /* 0x000fe200000006ff */
[----:B------:R-:W-:Y:S01]  /*1be0*/  @!P1 SYNCS.ARRIVE.TRANS64.A1T0 RZ, [UR4+0xb8], RZ ;  /* 0x0000b8ffffff99a7 */ /* 0x000fe20008100004 */
[----:B------:R-:W-:-:S06]  /*1bf0*/  UISETP.GT.AND UP0, UPT, UR22, UR15, UPT ;  /* 0x0000000f1600728c */ /* 0x000fcc000bf04270 */
[----:B------:R1:W1:Y:S03]  /*1c00*/  SYNCS.PHASECHK.TRANS64.TRYWAIT P1, [UR8+0x40], R2 ;  /* 0x00004002ff0075a7 */ /* 0x0002660008021108 */
[----:B------:R-:W-:Y:S05]  /*1c10*/  BRA.U !UP0, `(.L_x_28) ;  /* 0x0000000108fc7547 */ /* 0x000fea000b800000 */
[----:B------:R-:W-:Y:S01]  /*1c20*/  UIADD3 UR23, UPT, UPT, UR7, UR20, URZ ;  /* 0x0000001407177290 */ /* 0x000fe2000fffe0ff */
[----:B------:R-:W-:-:S11]  /*1c30*/  UMOV UR24, UR6 ;  /* 0x0000000600187c82 */ /* 0x000fd60008000000 */
.L_x_35:
[----:B------:R-:W-:Y:S01]  /*1c40*/  ULEA UR41, UR24, UR4, 0x3 ;  /* 0x0000000418297291 */ /* 0x000fe2000f8e18ff */
[----:B--2---:R-:W-:Y:S01]  /*1c50*/  @!P5 MOV R3, 0x6400 ;  /* 0x000064000003d802 */ /* 0x004fe20000000f00 */
[----:B-1----:R-:W-:Y:S10]  /*1c60*/  @P1 BRA `(.L_x_29) ;  /* 0x00000000000c1947 */ /* 0x002ff40003800000 */
[----:B------:R-:W-:-:S04]  /*1c70*/  SHF.L.U32 R4, R16, 0x1f, RZ ;  /* 0x0000001f10047819 */ /* 0x000fc800000006ff */
[----:B------:R-:W1:Y:S02]  /*1c80*/  SYNCS.PHASECHK.TRANS64.TRYWAIT P0, [UR41+0x40], R4 ;  /* 0x00004004ff0075a7 */ /* 0x000e640008001129 */
[----:B-1----:R-:W-:Y:S05]  /*1c90*/  @!P0 BRA `(.L_x_30) ;  /* 0x0000006400388947 */ /* 0x002fea0003800000 */
.L_x_29:
[----:B------:R2:W-:Y:S01]  /*1ca0*/  @!P5 SYNCS.ARRIVE.TRANS64 RZ, [UR41], R3 ;  /* 0x00000003ffffd9a7 */ /* 0x0005e20008000029 */
[----:B------:R-:W-:Y:S04]  /*1cb0*/  BSSY.RECONVERGENT B0, `(.L_x_31) ;  /* 0x0000003000007945 */ /* 0x000fe80003800200 */
[----:B------:R-:W-:Y:S05]  /*1cc0*/  @P4 BRA `(.L_x_32) ;  /* 0x0000000000044947 */ /* 0x000fea0003800000 */
[----:B------:R-:W-:Y:S05]  /*1cd0*/  BPT.TRAP 0x1 ;  /* 0x000000040000795c */ /* 0x000fea0000300000 */
.L_x_32:
[----:B------:R-:W-:Y:S05]  /*1ce0*/  BSYNC.RECONVERGENT B0 ;  /* 0x0000000000007941 */ /* 0x000fea0003800200 */
.L_x_31:
        /* <DEDUP_REMOVED lines=25> */
[----:B------:R-:W-:Y:S02]  /*1e80*/  UIADD3 UR8, UPT, UPT, UR8, 0x37400, URZ ;  /* 0x0003740008087890 */ /* 0x000fe4000fffe0ff */
[----:B------:R-:W-:Y:S01]  /*1e90*/  UIADD3.X UR39, UPT, UPT, URZ, UR31, URZ, UP0, !UPT ;  /* 0x0000001fff277290 */ /* 0x000fe200087fe4ff */
        /* <DEDUP_REMOVED lines=18> */
.L_x_34:
[----:B-1----:R-:W-:Y:S05]  /*1fc0*/  BSYNC.RECONVERGENT B0 ;  /* 0x0000000000007941 */ /* 0x002fea0003800200 */
.L_x_33:
[----:B------:R-:W-:Y:S01]  /*1fd0*/  UIADD3 UR20, UPT, UPT, UR20, 0x1, URZ ;  /* 0x0000000114147890 */ /* 0x000fe2000fffe0ff */
[----:B------:R-:W-:-:S03]  /*1fe0*/  UMOV UR24, UR6 ;  /* 0x0000000600187c82 */ /* 0x000fc60008000000 */
[----:B------:R-:W-:-:S09]  /*1ff0*/  UISETP.NE.AND UP0, UPT, UR20, UR23, UPT ;  /* 0x000000171400728c */ /* 0x000fd2000bf05270 */
[----:B------:R-:W-:Y:S05]  /*2000*/  BRA.U UP0, `(.L_x_35) ;  /* 0xfffffffd000c7547 */ /* 0x000fea000b83ffff */
.L_x_28:
[----:B-1----:R-:W-:Y:S01]  /*2010*/  LEA R2, R15, UR4, 0x3 ;  /* 0x000000040f027c11 */ /* 0x002fe2000f8e18ff */
[----:B------:R-:W-:Y:S01]  /*2020*/  NOP ;  /* 0x0000000000007918 */ /* 0x000fe20000000000 */
[----:B--2---:R-:W-:Y:S02]  /*2030*/  SHF.L.U32 R3, R13, 0x1f, RZ ;  /* 0x0000001f0d037819 */ /* 0x004fe400000006ff */
[----:B------:R-:W-:Y:S02]  /*2040*/  LEA R4, R15, UR4, 0x4 ;  /* 0x000000040f047c11 */ /* 0x000fe4000f8e20ff */
[----:B------:R-:W1:Y:S02]  /*2050*/  SYNCS.PHASECHK.TRANS64.TRYWAIT P0, [R2+URZ+0xc0], R3 ;  /* 0x0000c003020075a7 */ /* 0x000e6400080011ff */
[----:B-1----:R-:W-:Y:S05]  /*2060*/  @!P0 BRA `(.L_x_36) ;  /* 0x00000060005c8947 */ /* 0x002fea0003800000 */
.L_x_126:
[----:B------:R-:W2:Y:S01]  /*2070*/  LDS.128 R4, [R4+0x130] ;  /* 0x0001300004047984 */ /* 0x000ea20000000c00 */
[----:B---3--:R-:W-:Y:S01]  /*2080*/  ISETP.GE.AND P0, PT, R40, 0x1, PT ;  /* 0x000000012800780c */ /* 0x008fe20003f06270 */
[----:B-1----:R-:W-:Y:S01]  /*2090*/  VIADD R2, R2, 0xd0 ;  /* 0x000000d002027836 */ /* 0x002fe20000000000 */
[----:B------:R-:W-:Y:S01]  /*20a0*/  @!PT LDS RZ, [RZ] ;  /* 0x00000000fffff984 */ /* 0x000fe20000000800 */
[----:B------:R-:W-:Y:S01]  /*20b0*/  @!PT LDS RZ, [RZ] ;  /* 0x00000000fffff984 */ /* 0x000fe20000000800 */
[----:B------:R-:W-:Y:S01]  /*20c0*/  @!PT LDS RZ, [RZ] ;  /* 0x00000000fffff984 */ /* 0x000fe20000000800 */
[----:B------:R-:W-:Y:S01]  /*20d0*/  @!PT LDS RZ, [RZ] ;  /* 0x00000000fffff984 */ /* 0x000fe20000000800 */
[----:B------:R1:W-:Y:S06]  /*20e0*/  MEMBAR.ALL.CTA ;  /* 0x0000000000007992 */ /* 0x0003ec0000008000 */
[----:B-1----:R-:W1:Y:S01]  /*20f0*/  FENCE.VIEW.ASYNC.S ;  /* 0x00000000000073c6 */ /* 0x002e620000000000 */
[----:B------:R-:W-:-:S04]  /*2100*/  PRMT R2, RZ, 0x654, R2 ;  /* 0x00000654ff027816 */ /* 0x000fc80000000002 */
[----:B-1----:R1:W-:Y:S01]  /*2110*/  SYNCS.ARRIVE.TRANS64.RED.A1T0 RZ, [R2+URZ], RZ ;  /* 0x000000ff02ff79a7 */ /* 0x0023e200081004ff */
[----:B--2---:R-:W-:-:S13]  /*2120*/  LOP3.LUT P2, RZ, R6, 0x1, RZ, 0xc0, !PT ;  /* 0x0000000106ff7812 */ /* 0x004fda000784c0ff */
[----:B------:R-:W-:Y:S01]  /*2130*/  @P2 SHF.R.U32.HI R3, RZ, 0x10, R5 ;  /* 0x00000010ff032819 */ /* 0x000fe20000011605 */
[----:B------:R-:W-:Y:S01]  /*2140*/  VOTEU.ANY UP0, P2 ;  /* 0x0000000000ff7886 */ /* 0x000fe20001000100 */
[----:B------:R-:W-:Y:S02]  /*2150*/  @P2 MOV R10, R4 ;  /* 0x00000004000a2202 */ /* 0x000fe40000000f00 */
[----:B------:R-:W-:Y:S02]  /*2160*/  @P2 R2UR.BROADCAST UR8, R3 ;  /* 0x00000000030822ca */ /* 0x000fe400008e0000 */
[----:B------:R-:W-:-:S11]  /*2170*/  @P2 LOP3.LUT R9, R5, 0xffff, RZ, 0xc0, !PT ;  /* 0x0000ffff05092812 */ /* 0x000fd600078ec0ff */
[----:B------:R-:W-:Y:S01]  /*2180*/  @UP0 UMOV UR44, UR8 ;  /* 0x00000008002c0c82 */ /* 0x000fe20008000000 */
[----:B-1----:R-:W-:Y:S05]  /*2190*/  @!P0 BRA `(.L_x_37) ;  /* 0x0000000000b88947 */ /* 0x002fea0003800000 */
[----:B------:R-:W4:Y:S01]  /*21a0*/  LDC.64 R4, c[0x0][0xf18] ;  /* 0x0003c600ff047b82 */ /* 0x000f220000000a00 */
[----:B------:R-:W-:-:S07]  /*21b0*/  ISETP.NE.AND P3, PT, R40, 0x1, PT ;  /* 0x000000012800780c */ /* 0x000fce0003f65270 */
[----:B------:R-:W1:Y:S08]  /*21c0*/  LDC.64 R6, c[0x0][0xf10] ;  /* 0x0003c400ff067b82 */ /* 0x000e700000000a00 */
[----:B------:R-:W2:Y:S08]  /*21d0*/  LDC R14, c[0x0][0xf20] ;  /* 0x0003c800ff0e7b82 */ /* 0x000eb00000000800 */
[----:B------:R-:W3:Y:S01]  /*21e0*/  LDC R17, c[0x0][0xf0c] ;  /* 0x0003c300ff117b82 */ /* 0x000ee20000000800 */
[----:B----4-:R-:W-:Y:S01]  /*21f0*/  IMAD.HI.U32 R19, R0, R5, RZ ;  /* 0x0000000500137227 */ /* 0x010fe200078e00ff */
[----:B------:R-:W-:-:S03]  /*2200*/  ISETP.NE.AND P0, PT, R4, 0x1, PT ;  /* 0x000000010400780c */ /* 0x000fc60003f05270 */
[----:B------:R-:W-:-:S03]  /*2210*/  IMAD.HI.U32 R5, R9, R5, RZ ;  /* 0x0000000509057227 */ /* 0x000fc600078e00ff */
[----:B------:R-:W4:Y:S01]  /*2220*/  LDC.64 R2, c[0x0][0xf28] ;  /* 0x0003ca00ff027b82 */ /* 0x000f220000000a00 */
[----:B-1----:R-:W-:-:S04]  /*2230*/  IMAD.HI.U32 R20, R8, R6, RZ ;  /* 0x0000000608147227 */ /* 0x002fc800078e00ff */
[----:B------:R-:W-:Y:S01]  /*2240*/  IMAD.HI.U32 R21, R10, R6, RZ ;  /* 0x000000060a157227 */ /* 0x000fe200078e00ff */
[----:B------:R-:W-:Y:S02]  /*2250*/  SHF.R.U32.HI R20, RZ, R7, R20 ;  /* 0x00000007ff147219 */ /* 0x000fe40000011614 */
[-C--:B--2---:R-:W-:Y:S02]  /*2260*/  SHF.R.U32.HI R19, RZ, R14.reuse, R19 ;  /* 0x0000000eff137219 */ /* 0x084fe40000011613 */
[----:B------:R-:W-:Y:S02]  /*2270*/  SHF.R.U32.HI R5, RZ, R14, R5 ;  /* 0x0000000eff057219 */ /* 0x000fe40000011605 */
[----:B------:R-:W-:Y:S02]  /*2280*/  SEL R19, R0, R19, !P0 ;  /* 0x0000001300137207 */ /* 0x000fe40004000000 */
[----:B------:R-:W-:Y:S02]  /*2290*/  SHF.R.U32.HI R21, RZ, R7, R21 ;  /* 0x00000007ff157219 */ /* 0x000fe40000011615 */
[----:B---3--:R-:W-:-:S02]  /*22a0*/  ISETP.NE.AND P1, PT, R17, 0x1, PT ;  /* 0x000000011100780c */ /* 0x008fc40003f25270 */
[----:B------:R-:W-:Y:S02]  /*22b0*/  SEL R5, R9, R5, !P0 ;  /* 0x0000000509057207 */ /* 0x000fe40004000000 */
[----:B------:R-:W-:Y:S02]  /*22c0*/  SEL R20, R8, R20, !P1 ;  /* 0x0000001408147207 */ /* 0x000fe40004800000 */
[----:B------:R-:W-:Y:S01]  /*22d0*/  SEL R21, R10, R21, !P1 ;  /* 0x000000150a157207 */ /* 0x000fe20004800000 */
[----:B----4-:R-:W-:-:S04]  /*22e0*/  IMAD.HI.U32 R18, R19, R2, RZ ;  /* 0x0000000213127227 */ /* 0x010fc800078e00ff */
[----:B------:R-:W-:Y:S01]  /*22f0*/  IMAD.HI.U32 R6, R20, R2, RZ ;  /* 0x0000000214067227 */ /* 0x000fe200078e00ff */
[----:B------:R-:W-:-:S04]  /*2300*/  @P3 SHF.R.U32.HI R19, RZ, R3, R18 ;  /* 0x00000003ff133219 */ /* 0x000fc80000011612 */
[----:B------:R-:W-:Y:S01]  /*2310*/  @P3 SHF.R.U32.HI R20, RZ, R3, R6 ;  /* 0x00000003ff143219 */ /* 0x000fe20000011606 */
[----:B------:R-:W-:-:S04]  /*2320*/  IMAD R19, R40, R19, RZ ;  /* 0x0000001328137224 */ /* 0x000fc800078e02ff */
        /* <DEDUP_REMOVED lines=8> */
[----:B------:R-:W-:Y:S02]  /*23b0*/  @!P0 SHF.R.U32.HI R3, RZ, R3, R7 ;  /* 0x00000003ff038219 */ /* 0x000fe40000011607 */
[----:B------:R-:W-:Y:S01]  /*23c0*/  IADD3 R7, PT, PT, -R5, RZ, RZ ;  /* 0x000000ff05077210 */ /* 0x000fe20007ffe1ff */
[----:B------:R-:W-:Y:S01]  /*23d0*/  IMAD R2, R40, R2, R5 ;  /* 0x0000000228027224 */ /* 0x000fe200078e0205 */
[----:B------:R-:W-:-:S03]  /*23e0*/  @!P0 SEL R3, R21, R3, !P3 ;  /* 0x0000000315038207 */ /* 0x000fc60005800000 */
[----:B------:R-:W-:Y:S02]  /*23f0*/  IMAD R7, R4, R7, R9 ;  /* 0x0000000704077224 */ /* 0x000fe400078e0209 */
[--C-:B------:R-:W-:Y:S02]  /*2400*/  @!P0 IMAD.IADD R6, R6, 0x1, -R3.reuse ;  /* 0x0000000106068824 */ /* 0x100fe400078e0a03 */
[----:B------:R-:W-:Y:S01]  /*2410*/  @!P0 IMAD R3, R2, R20, R3 ;  /* 0x0000001402038224 */ /* 0x000fe200078e0203 */
[----:B------:R-:W-:Y:S01]  /*2420*/  IADD3 R2, PT, PT, -R21, RZ, RZ ;  /* 0x000000ff15027210 */ /* 0x000fe20007ffe1ff */
[----:B------:R-:W-:Y:S02]  /*2430*/  @!P0 IMAD R5, R40, R6, R21 ;  /* 0x0000000628058224 */ /* 0x000fe400078e0215 */
[----:B------:R-:W-:Y:S02]  /*2440*/  @!P0 IMAD.MOV.U32 R21, RZ, RZ, R3 ;  /* 0x000000ffff158224 */ /* 0x000fe400078e0003 */
[----:B------:R-:W-:-:S02]  /*2450*/  IMAD R2, R17, R2, R10 ;  /* 0x0000000211027224 */ /* 0x000fc400078e020a */
[----:B------:R-:W-:Y:S02]  /*2460*/  IMAD R9, R5, R4, R7 ;  /* 0x0000000405097224 */ /* 0x000fe400078e0207 */
[----:B------:R-:W-:Y:S02]  /*2470*/  IMAD R10, R21, R17, R2 ;  /* 0x00000011150a7224 */ /* 0x000fe400078e0202 */
.L_x_37:
[----:B------:R-:W1:Y:S02]  /*2480*/  LDCU UR8, c[0x0][0xf30] ;  /* 0x0001e600ff0877ac */ /* 0x000e640008000800 */
[----:B-1----:R-:W-:-:S09]  /*2490*/  UISETP.NE.AND UP0, UPT, UR8, 0x1, UPT ;  /* 0x000000010800788c */ /* 0x002fd2000bf05270 */
[----:B------:R-:W-:Y:S05]  /*24a0*/  BRA.U UP0, `(.L_x_38) ;  /* 0x0000000100407547 */ /* 0x000fea000b800000 */
[----:B------:R-:W1:Y:S08]  /*24b0*/  LDC.64 R4, c[0x0][0xf10] ;  /* 0x0003c400ff047b82 */ /* 0x000e700000000a00 */
[----:B------:R-:W2:Y:S08]  /*24c0*/  LDC.64 R2, c[0x0][0xf18] ;  /* 0x0003c600ff027b82 */ /* 0x000eb00000000a00 */
[----:B------:R-:W3:Y:S08]  /*24d0*/  LDC R6, c[0x0][0xf20] ;  /* 0x0003c800ff067b82 */ /* 0x000ef00000000800 */
[----:B------:R-:W4:Y:S01]  /*24e0*/  LDC R7, c[0x0][0xf0c] ;  /* 0x0003c300ff077b82 */ /* 0x000f220000000800 */
[----:B-1----:R-:W-:-:S05]  /*24f0*/  IMAD.HI.U32 R4, R10, R4, RZ ;  /* 0x000000040a047227 */ /* 0x002fca00078e00ff */
[----:B------:R-:W-:Y:S01]  /*2500*/  SHF.R.U32.HI R4, RZ, R5, R4 ;  /* 0x00000005ff047219 */ /* 0x000fe20000011604 */
[----:B--2---:R-:W-:Y:S01]  /*2510*/  IMAD.HI.U32 R3, R9, R3, RZ ;  /* 0x0000000309037227 */ /* 0x004fe200078e00ff */
[----:B------:R-:W-:-:S04]  /*2520*/  ISETP.NE.AND P0, PT, R2, 0x1, PT ;  /* 0x000000010200780c */ /* 0x000fc80003f05270 */
[----:B---3--:R-:W-:-:S04]  /*2530*/  SHF.R.U32.HI R3, RZ, R6, R3 ;  /* 0x00000006ff037219 */ /* 0x008fc80000011603 */
[----:B------:R-:W-:Y:S02]  /*2540*/  SEL R3, R9, R3, !P0 ;  /* 0x0000000309037207 */ /* 0x000fe40004000000 */
[----:B----4-:R-:W-:-:S04]  /*2550*/  ISETP.NE.AND P1, PT, R7, 0x1, PT ;  /* 0x000000010700780c */ /* 0x010fc80003f25270 */
[----:B------:R-:W-:-:S05]  /*2560*/  SEL R4, R10, R4, !P1 ;  /* 0x000000040a047207 */ /* 0x000fca0004800000 */
[----:B------:R-:W-:Y:S02]  /*2570*/  IMAD.IADD R5, R3, 0x1, -R4 ;  /* 0x0000000103057824 */ /* 0x000fe400078e0a04 */
[----:B------:R-:W-:Y:S02]  /*2580*/  IMAD.IADD R3, R4, 0x1, -R3 ;  /* 0x0000000104037824 */ /* 0x000fe400078e0a03 */
[----:B------:R-:W-:Y:S02]  /*2590*/  IMAD R10, R5, R7, R10 ;  /* 0x00000007050a7224 */ /* 0x000fe400078e020a */
[----:B------:R-:W-:-:S07]  /*25a0*/  IMAD R9, R3, R2, R9 ;  /* 0x0000000203097224 */ /* 0x000fce00078e0209 */
.L_x_38:
[----:B------:R-:W-:Y:S01]  /*25b0*/  VIADD R15, R15, 0x1 ;  /* 0x000000010f0f7836 */ /* 0x000fe20000000000 */
[----:B------:R-:W-:Y:S01]  /*25c0*/  PLOP3.LUT P1, PT, PT, PT, PT, 0x80, 0x8 ;  /* 0x000000000008781c */ /* 0x000fe20003f2f070 */
[----:B------:R-:W-:Y:S02]  /*25d0*/  IMAD.IADD R2, R10, 0x1, R87 ;  /* 0x000000010a027824 */ /* 0x000fe400078e0257 */
[----:B------:R-:W-:Y:S01]  /*25e0*/  IMAD.IADD R14, R9, 0x1, R86 ;  /* 0x00000001090e7824 */ /* 0x000fe200078e0256 */
[C---:B------:R-:W-:Y:S02]  /*25f0*/  ISETP.NE.AND P0, PT, R15.reuse, 0x2, PT ;  /* 0x000000020f00780c */ /* 0x040fe40003f05270 */
[----:B------:R-:W-:Y:S02]  /*2600*/  R2UR UR27, R2 ;  /* 0x00000000021b72ca */ /* 0x000fe400000e0000 */
[----:B------:R-:W-:Y:S02]  /*2610*/  SEL R2, RZ, 0x1, P0 ;  /* 0x00000001ff027807 */ /* 0x000fe40000000000 */
[----:B------:R-:W-:-:S02]  /*2620*/  SEL R15, R15, RZ, P0 ;  /* 0x000000ff0f0f7207 */ /* 0x000fc40000000000 */
[----:B------:R-:W-:Y:S01]  /*2630*/  LOP3.LUT R13, R13, R2, RZ, 0x3c, !PT ;  /* 0x000000020d0d7212 */ /* 0x000fe200078e3cff */
[----:B------:R-:W-:Y:S08]  /*2640*/  @P2 BRA `(.L_x_39) ;  /* 0xffffffec00e82947 */ /* 0x000ff0000383ffff */
[----:B------:R-:W-:Y:S01]  /*2650*/  UIADD3 UR4, UPT, UPT, UR4, 0x40, URZ ;  /* 0x0000004004047890 */ /* 0x000fe2000fffe0ff */
[----:B------:R-:W-:-:S03]  /*2660*/  SHF.L.U32 R2, R16, 0x1f, RZ ;  /* 0x0000001f10027819 */ /* 0x000fc600000006ff */
[----:B------:R-:W-:-:S09]  /*2670*/  ULEA UR5, UR6, UR4, 0x3 ;  /* 0x0000000406057291 */ /* 0x000fd2000f8e18ff */
[----:B------:R-:W1:Y:S02]  /*2680*/  SYNCS.PHASECHK.TRANS64.TRYWAIT P0, [UR5], R2 ;  /* 0x00000002ff0075a7 */ /* 0x000e640008001105 */
[----:B-1----:R-:W-:Y:S05]  /*2690*/  @!P0 BRA `(.L_x_40) ;  /* 0x0000005800e48947 */ /* 0x002fea0003800000 */
.L_x_128:
[----:B------:R-:W-:-:S04]  /*26a0*/  UIADD3 UR6, UPT, UPT, UR6, 0x1, URZ ;  /* 0x0000000106067890 */ /* 0x000fc8000fffe0ff */
[----:B------:R-:W-:-:S04]  /*26b0*/  UISETP.NE.AND UP0, UPT, UR6, 0x8, UPT ;  /* 0x000000080600788c */ /* 0x000fc8000bf05270 */
[----:B------:R-:W-:Y:S02]  /*26c0*/  USEL UR7, URZ, 0x1, UP0 ;  /* 0x00000001ff077887 */ /* 0x000fe40008000000 */
[----:B------:R-:W-:-:S04]  /*26d0*/  USEL UR6, UR6, URZ, UP0 ;  /* 0x000000ff06067287 */ /* 0x000fc80008000000 */
[----:B------:R-:W-:Y:S01]  /*26e0*/  ULEA UR5, UR6, UR4, 0x3 ;  /* 0x0000000406057291 */ /* 0x000fe2000f8e18ff */
[----:B-1----:R-:W-:-:S04]  /*26f0*/  LOP3.LUT R2, R16, UR7, RZ, 0x3c, !PT ;  /* 0x0000000710027c12 */ /* 0x002fc8000f8e3cff */
[----:B------:R-:W-:-:S04]  /*2700*/  SHF.L.U32 R3, R2, 0x1f, RZ ;  /* 0x0000001f02037819 */ /* 0x000fc800000006ff */
[----:B------:R-:W1:Y:S02]  /*2710*/  SYNCS.PHASECHK.TRANS64.TRYWAIT P0, [UR5], R3 ;  /* 0x00000003ff0075a7 */ /* 0x000e640008001105 */
[----:B-1----:R-:W-:Y:S05]  /*2720*/  @!P0 BRA `(.L_x_41) ;  /* 0x0000005800d88947 */ /* 0x002fea0003800000 */
.L_x_130:
[----:B------:R-:W-:-:S04]  /*2730*/  UIADD3 UR6, UPT, UPT, UR6, 0x1, URZ ;  /* 0x0000000106067890 */ /* 0x000fc8000fffe0ff */
[----:B------:R-:W-:-:S04]  /*2740*/  UISETP.NE.AND UP0, UPT, UR6, 0x8, UPT ;  /* 0x000000080600788c */ /* 0x000fc8000bf05270 */
[----:B------:R-:W-:Y:S02]  /*2750*/  USEL UR7, URZ, 0x1, UP0 ;  /* 0x00000001ff077887 */ /* 0x000fe40008000000 */
[----:B------:R-:W-:-:S04]  /*2760*/  USEL UR6, UR6, URZ, UP0 ;  /* 0x000000ff06067287 */ /* 0x000fc80008000000 */
[----:B------:R-:W-:Y:S01]  /*2770*/  ULEA UR5, UR6, UR4, 0x3 ;  /* 0x0000000406057291 */ /* 0x000fe2000f8e18ff */
[----:B------:R-:W-:-:S04]  /*2780*/  LOP3.LUT R2, R2, UR7, RZ, 0x3c, !PT ;  /* 0x0000000702027c12 */ /* 0x000fc8000f8e3cff */
[----:B-1----:R-:W-:-:S04]  /*2790*/  SHF.L.U32 R3, R2, 0x1f, RZ ;  /* 0x0000001f02037819 */ /* 0x002fc800000006ff */
[----:B------:R-:W1:Y:S02]  /*27a0*/  SYNCS.PHASECHK.TRANS64.TRYWAIT P0, [UR5], R3 ;  /* 0x00000003ff0075a7 */ /* 0x000e640008001105 */
[----:B-1----:R-:W-:Y:S05]  /*27b0*/  @!P0 BRA `(.L_x_42) ;  /* 0x0000005800cc8947 */ /* 0x002fea0003800000 */
.L_x_132:
        /* <DEDUP_REMOVED lines=9> */
.L_x_134:
        /* <DEDUP_REMOVED lines=9> */
.L_x_136:
        /* <DEDUP_REMOVED lines=9> */
.L_x_138:
        /* <DEDUP_REMOVED lines=9> */
.L_x_140:
[----:B------:R-:W-:-:S04]  /*2a00*/  UIADD3 UR6, UPT, UPT, UR6, 0x1, URZ ;  /* 0x0000000106067890 */ /* 0x000fc8000fffe0ff */
[----:B------:R-:W-:-:S04]  /*2a10*/  UISETP.NE.AND UP0, UPT, UR6, 0x8, UPT ;  /* 0x000000080600788c */ /* 0x000fc8000bf05270 */
[----:B------:R-:W-:Y:S02]  /*2a20*/  USEL UR5, URZ, 0x1, UP0 ;  /* 0x00000001ff057887 */ /* 0x000fe40008000000 */
[----:B------:R-:W-:-:S04]  /*2a30*/  USEL UR6, UR6, URZ, UP0 ;  /* 0x000000ff06067287 */ /* 0x000fc80008000000 */
[----:B------:R-:W-:Y:S01]  /*2a40*/  ULEA UR6, UR6, UR4, 0x3 ;  /* 0x0000000406067291 */ /* 0x000fe2000f8e18ff */
[----:B------:R-:W-:-:S04]  /*2a50*/  LOP3.LUT R2, R2, UR5, RZ, 0x3c, !PT ;  /* 0x0000000502027c12 */ /* 0x000fc8000f8e3cff */
[----:B------:R-:W-:Y:S01]  /*2a60*/  SHF.L.U32 R2, R2, 0x1f, RZ ;  /* 0x0000001f02027819 */ /* 0x000fe200000006ff */
[----:B-1--4-:R-:W-:-:S07]  /*2a70*/  IMAD.U32 R0, RZ, RZ, UR6 ;  /* 0x00000006ff007e24 */ /* 0x012fce000f8e00ff */
.L_x_47:
[----:B-1----:R1:W2:Y:S02]  /*2a80*/  SYNCS.PHASECHK.TRANS64.TRYWAIT P0, [R0+URZ], R2 ;  /* 0x00000002000075a7 */ /* 0x0022a400080011ff */
[----:B--2---:R-:W-:Y:S05]  /*2a90*/  @!P0 NANOSLEEP.SYNCS 0x989680 ;  /* 0x009896800000895d */ /* 0x004fea0003900000 */
[----:B------:R-:W2:Y:S02]  /*2aa0*/  @!P0 SYNCS.PHASECHK.TRANS64 P0, [R0+URZ], R2 ;  /* 0x00000002000085a7 */ /* 0x000ea400080010ff */
[----:B--2---:R-:W-:Y:S05]  /*2ab0*/  @P0 EXIT ;  /* 0x000000000000094d */ /* 0x004fea0003800000 */
[----:B------:R-:W-:Y:S05]  /*2ac0*/  BRA `(.L_x_47) ;  /* 0xfffffffc00ec7947 */ /* 0x000fea000383ffff */
.L_x_17:
[----:B------:R-:W-:-:S04]  /*2ad0*/  UISETP.NE.AND UP1, UPT, UR45, URZ, UPT ;  /* 0x000000ff2d00728c */ /* 0x000fc8000bf25270 */
[----:B------:R-:W-:-:S09]  /*2ae0*/  UISETP.NE.OR UP1, UPT, UR8, 0x1, UP1 ;  /* 0x000000010800788c */ /* 0x000fd20008f25670 */
[----:B------:R-:W-:Y:S05]  /*2af0*/  BRA.U UP1, `(.L_x_48) ;  /* 0x0000000501487547 */ /* 0x000fea000b800000 */
[----:B------:R-:W-:Y:S01]  /*2b00*/  ISETP.NE.AND P2, PT, R2, RZ, PT ;  /* 0x000000ff0200720c */ /* 0x000fe20003f45270 */
[----:B------:R-:W-:Y:S01]  /*2b10*/  IMAD.MOV.U32 R12, RZ, RZ, 0x1 ;  /* 0x00000001ff0c7424 */ /* 0x000fe200078e00ff */
[----:B------:R-:W-:Y:S02]  /*2b20*/  CS2R R10, SRZ ;  /* 0x00000000000a7805 */ /* 0x000fe4000001ff00 */
[----:B------:R-:W-:Y:S01]  /*2b30*/  CS2R R8, SRZ ;  /* 0x0000000000087805 */ /* 0x000fe2000001ff00 */
[----:B------:R-:W-:Y:S01]  /*2b40*/  UMOV UR4, 0x400 ;  /* 0x0000040000047882 */ /* 0x000fe20000000000 */
[----:B------:R-:W-:Y:S01]  /*2b50*/  UMOV UR6, URZ ;  /* 0x000000ff00067c82 */ /* 0x000fe20008000000 */
[----:B------:R-:W-:-:S12]  /*2b60*/  ULEA UR45, UR45, UR4, 0x18 ;  /* 0x000000042d2d7291 */ /* 0x000fd8000f8ec0ff */
.L_x_52:
[----:B------:R-:W-:Y:S02]  /*2b70*/  LEA R0, R8, UR45, 0x3 ;  /* 0x0000002d08007c11 */ /* 0x000fe4000f8e18ff */
[----:B------:R-:W-:-:S03]  /*2b80*/  SHF.L.U32 R4, R9, 0x1f, RZ ;  /* 0x0000001f09047819 */ /* 0x000fc600000006ff */
[----:B------:R-:W-:Y:S01]  /*2b90*/  VIADD R5, R0, 0x110 ;  /* 0x0000011000057836 */ /* 0x000fe20000000000 */
[----:B------:R-:W1:Y:S02]  /*2ba0*/  SYNCS.PHASECHK.TRANS64.TRYWAIT P0, [R0+URZ+0x100], R4 ;  /* 0x00010004000075a7 */ /* 0x000e6400080011ff */
[----:B-1----:R-:W-:Y:S05]  /*2bb0*/  @!P0 BRA `(.L_x_49) ;  /* 0x0000005800448947 */ /* 0x002fea0003800000 */
.L_x_141:
[----:B------:R-:W-:Y:S01]  /*2bc0*/  ULEA UR5, UR6, UR45, 0x3 ;  /* 0x0000002d06057291 */ /* 0x000fe2000f8e18ff */
[----:B-1----:R-:W-:Y:S01]  /*2bd0*/  PRMT R0, RZ, 0x654, R5 ;  /* 0x00000654ff007816 */ /* 0x002fe20000000005 */
[----:B------:R-:W-:Y:S01]  /*2be0*/  @!P2 IMAD.MOV.U32 R4, RZ, RZ, 0x10 ;  /* 0x00000010ff04a424 */ /* 0x000fe200078e00ff */
[----:B------:R-:W-:Y:S01]  /*2bf0*/  SHF.L.U32 R5, R12, 0x1f, RZ ;  /* 0x0000001f0c057819 */ /* 0x000fe200000006ff */
[----:B------:R-:W-:Y:S01]  /*2c00*/  UIADD3 UR4, UPT, UPT, UR5, 0xc0, URZ ;  /* 0x000000c005047890 */ /* 0x000fe2000fffe0ff */
[----:B------:R1:W-:Y:S05]  /*2c10*/  SYNCS.ARRIVE.TRANS64.RED.A1T0 RZ, [R0+URZ], RZ ;  /* 0x000000ff00ff79a7 */ /* 0x0003ea00081004ff */
[----:B------:R-:W-:Y:S01]  /*2c20*/  IMAD.U32 R6, RZ, RZ, UR4 ;  /* 0x00000004ff067e24 */ /* 0x000fe2000f8e00ff */
[----:B------:R-:W2:Y:S04]  /*2c30*/  SYNCS.PHASECHK.TRANS64.TRYWAIT P0, [UR5+0xd0], R5 ;  /* 0x0000d005ff0075a7 */ /* 0x000ea80008001105 */
[----:B------:R-:W-:Y:S01]  /*2c40*/  PRMT R6, R2, 0x654, R6 ;  /* 0x0000065402067816 */ /* 0x000fe20000000006 */
[----:B-12---:R-:W-:Y:S06]  /*2c50*/  @!P0 BRA `(.L_x_50) ;  /* 0x0000005800308947 */ /* 0x006fec0003800000 */
.L_x_143:
[----:B------:R-:W-:Y:S01]  /*2c60*/  ULEA UR4, UR6, UR45, 0x4 ;  /* 0x0000002d06047291 */ /* 0x000fe2000f8e20ff */
[----:B------:R-:W-:Y:S01]  /*2c70*/  SEL R3, R6, R3, !P2 ;  /* 0x0000000306037207 */ /* 0x000fe20005000000 */
[----:B------:R-:W-:Y:S01]  /*2c80*/  UIADD3 UR5, UPT, UPT, UR5, 0xc0, URZ ;  /* 0x000000c005057890 */ /* 0x000fe2000fffe0ff */
[----:B-1----:R-:W-:Y:S01]  /*2c90*/  LEA R0, R11, UR45, 0x3 ;  /* 0x0000002d0b007c11 */ /* 0x002fe2000f8e18ff */
[----:B------:R-:W-:Y:S01]  /*2ca0*/  UIADD3 UR4, UPT, UPT, UR4, 0x130, URZ ;  /* 0x0000013004047890 */ /* 0x000fe2000fffe0ff */
[----:B------:R1:W-:Y:S01]  /*2cb0*/  @!P2 SYNCS.ARRIVE.TRANS64.RED RZ, [R3+URZ], R4 ;  /* 0x0000000403ffa9a7 */ /* 0x0003e200080004ff */
[----:B------:R-:W-:Y:S01]  /*2cc0*/  UIADD3 UR6, UPT, UPT, UR6, 0x1, URZ ;  /* 0x0000000106067890 */ /* 0x000fe2000fffe0ff */
[----:B------:R-:W-:-:S03]  /*2cd0*/  VIADD R8, R8, 0x1 ;  /* 0x0000000108087836 */ /* 0x000fc60000000000 */
[----:B------:R-:W-:Y:S02]  /*2ce0*/  UISETP.NE.AND UP0, UPT, UR6, 0x2, UPT ;  /* 0x000000020600788c */ /* 0x000fe4000bf05270 */
[----:B------:R-:W-:Y:S01]  /*2cf0*/  ISETP.NE.AND P0, PT, R8, 0x2, PT ;  /* 0x000000020800780c */ /* 0x000fe20003f05270 */
[----:B------:R-:W-:Y:S06]  /*2d00*/  UGETNEXTWORKID.BROADCAST [UR4], [UR5] ;  /* 0x00000000040073ca */ /* 0x000fec0008000100 */
[----:B------:R-:W-:Y:S02]  /*2d10*/  USEL UR4, URZ, 0x1, UP0 ;  /* 0x00000001ff047887 */ /* 0x000fe40008000000 */
[----:B------:R-:W-:-:S04]  /*2d20*/  USEL UR6, UR6, URZ, UP0 ;  /* 0x000000ff06067287 */ /* 0x000fc80008000000 */
[----:B------:R-:W-:Y:S02]  /*2d30*/  LOP3.LUT R12, R12, UR4, RZ, 0x3c, !PT ;  /* 0x000000040c0c7c12 */ /* 0x000fe4000f8e3cff */
[----:B-1----:R-:W-:-:S04]  /*2d40*/  SHF.L.U32 R4, R10, 0x1f, RZ ;  /* 0x0000001f0a047819 */ /* 0x002fc800000006ff */
[----:B------:R-:W1:Y:S02]  /*2d50*/  SYNCS.PHASECHK.TRANS64.TRYWAIT P1, [R0+URZ+0xc0], R4 ;  /* 0x0000c004000075a7 */ /* 0x000e6400080211ff */
[----:B-1----:R-:W-:Y:S05]  /*2d60*/  @!P1 BRA `(.L_x_51) ;  /* 0x0000005800049947 */ /* 0x002fea0003800000 */
.L_x_144:
[C---:B-1----:R-:W-:Y:S01]  /*2d70*/  LEA R4, R11.reuse, UR45, 0x4 ;  /* 0x0000002d0b047c11 */ /* 0x042fe2000f8e20ff */
[----:B------:R-:W-:Y:S01]  /*2d80*/  VIADD R0, R0, 0xd0 ;  /* 0x000000d000007836 */ /* 0x000fe20000000000 */
[----:B------:R-:W-:Y:S01]  /*2d90*/  SEL R8, R8, RZ, P0 ;  /* 0x000000ff08087207 */ /* 0x000fe20000000000 */
[----:B------:R-:W-:-:S03]  /*2da0*/  VIADD R11, R11, 0x1 ;  /* 0x000000010b0b7836 */ /* 0x000fc60000000000 */
[----:B------:R-:W1:Y:S01]  /*2db0*/  LDS.128 R4, [R4+0x130] ;  /* 0x0001300004047984 */ /* 0x000e620000000c00 */
[----:B------:R-:W-:Y:S02]  /*2dc0*/  PRMT R0, RZ, 0x654, R0 ;  /* 0x00000654ff007816 */ /* 0x000fe40000000000 */
[C---:B------:R-:W-:Y:S01]  /*2dd0*/  ISETP.NE.AND P1, PT, R11.reuse, 0x2, PT ;  /* 0x000000020b00780c */ /* 0x040fe20003f25270 */
[----:B------:R-:W-:Y:S01]  /*2de0*/  @!PT LDS RZ, [RZ] ;  /* 0x00000000fffff984 */ /* 0x000fe20000000800 */
[----:B------:R-:W-:Y:S01]  /*2df0*/  @!PT LDS RZ, [RZ] ;  /* 0x00000000fffff984 */ /* 0x000fe20000000800 */
[----:B------:R-:W-:Y:S01]  /*2e00*/  @!PT LDS RZ, [RZ] ;  /* 0x00000000fffff984 */ /* 0x000fe20000000800 */
[----:B------:R-:W-:Y:S01]  /*2e10*/  @!PT LDS RZ, [RZ] ;  /* 0x00000000fffff984 */ /* 0x000fe20000000800 */
[----:B------:R2:W-:Y:S06]  /*2e20*/  MEMBAR.ALL.CTA ;  /* 0x0000000000007992 */ /* 0x0005ec0000008000 */
[----:B--2---:R-:W2:Y:S01]  /*2e30*/  FENCE.VIEW.ASYNC.S ;  /* 0x00000000000073c6 */ /* 0x004ea20000000000 */
[----:B------:R-:W-:Y:S01]  /*2e40*/  SEL R11, R11, RZ, P1 ;  /* 0x000000ff0b0b7207 */ /* 0x000fe20000800000 */
[----:B--2---:R2:W-:Y:S01]  /*2e50*/  SYNCS.ARRIVE.TRANS64.RED.A1T0 RZ, [R0+URZ], RZ ;  /* 0x000000ff00ff79a7 */ /* 0x0045e200081004ff */
[----:B-1----:R-:W-:-:S02]  /*2e60*/  LOP3.LUT P3, RZ, R6, 0x1, RZ, 0xc0, !PT ;  /* 0x0000000106ff7812 */ /* 0x002fc4000786c0ff */
[----:B------:R-:W-:-:S04]  /*2e70*/  SEL R4, RZ, 0x1, P1 ;  /* 0x00000001ff047807 */ /* 0x000fc80000800000 */
[----:B------:R-:W-:Y:S02]  /*2e80*/  LOP3.LUT R10, R10, R4, RZ, 0x3c, !PT ;  /* 0x000000040a0a7212 */ /* 0x000fe400078e3cff */
[----:B--2---:R-:W-:-:S04]  /*2e90*/  SEL R0, RZ, 0x1, P0 ;  /* 0x00000001ff007807 */ /* 0x004fc80000000000 */
[----:B------:R-:W-:Y:S01]  /*2ea0*/  LOP3.LUT R9, R9, R0, RZ, 0x3c, !PT ;  /* 0x0000000009097212 */ /* 0x000fe200078e3cff */
[----:B------:R-:W-:Y:S06]  /*2eb0*/  @P3 BRA `(.L_x_52) ;  /* 0xfffffffc002c3947 */ /* 0x000fec000383ffff */
[----:B------:R-:W-:Y:S01]  /*2ec0*/  ULEA UR5, UR6, UR45, 0x3 ;  /* 0x0000002d06057291 */ /* 0x000fe2000f8e18ff */
[----:B------:R-:W-:-:S08]  /*2ed0*/  SHF.L.U32 R2, R12, 0x1f, RZ ;  /* 0x0000001f0c027819 */ /* 0x000fd000000006ff */
[----:B------:R-:W1:Y:S02]  /*2ee0*/  SYNCS.PHASECHK.TRANS64 P0, [UR5+0xd0], R2 ;  /* 0x0000d002ff0075a7 */ /* 0x000e640008001005 */
[----:B-1----:R-:W-:Y:S05]  /*2ef0*/  @P0 BRA `(.L_x_53) ;  /* 0x0000000000080947 */ /* 0x002fea0003800000 */
[----:B------:R-:W1:Y:S02]  /*2f00*/  SYNCS.PHASECHK.TRANS64.TRYWAIT P0, [UR5+0xd0], R2 ;  /* 0x0000d002ff0075a7 */ /* 0x000e640008001105 */
[----:B-1----:R-:W-:Y:S05]  /*2f10*/  @!P0 BRA `(.L_x_54) ;  /* 0x0000005400ac8947 */ /* 0x002fea0003800000 */
.L_x_53:
[----:B------:R-:W-:-:S04]  /*2f20*/  UIADD3 UR4, UPT, UPT, UR6, 0x1, URZ ;  /* 0x0000000106047890 */ /* 0x000fc8000fffe0ff */
[----:B------:R-:W-:-:S04]  /*2f30*/  UISETP.NE.AND UP0, UPT, UR4, 0x2, UPT ;  /* 0x000000020400788c */ /* 0x000fc8000bf05270 */
[----:B------:R-:W-:Y:S02]  /*2f40*/  USEL UR7, URZ, 0x1, UP0 ;  /* 0x00000001ff077887 */ /* 0x000fe40008000000 */
[----:B------:R-:W-:-:S04]  /*2f50*/  USEL UR4, UR4, URZ, UP0 ;  /* 0x000000ff04047287 */ /* 0x000fc80008000000 */
[----:B------:R-:W-:Y:S01]  /*2f60*/  ULEA UR4, UR4, UR45, 0x3 ;  /* 0x0000002d04047291 */ /* 0x000fe2000f8e18ff */
[----:B-1----:R-:W-:-:S04]  /*2f70*/  LOP3.LUT R2, R12, UR7, RZ, 0x3c, !PT ;  /* 0x000000070c027c12 */ /* 0x002fc8000f8e3cff */
[----:B------:R-:W-:-:S04]  /*2f80*/  SHF.L.U32 R0, R2, 0x1f, RZ ;  /* 0x0000001f02007819 */ /* 0x000fc800000006ff */
[----:B------:R-:W1:Y:S02]  /*2f90*/  SYNCS.PHASECHK.TRANS64 P0, [UR4+0xd0], R0 ;  /* 0x0000d000ff0075a7 */ /* 0x000e640008001004 */
[----:B-1----:R-:W-:Y:S05]  /*2fa0*/  @P0 EXIT ;  /* 0x000000000000094d */ /* 0x002fea0003800000 */
[----:B------:R-:W-:Y:S02]  /*2fb0*/  SHF.L.U32 R2, R2, 0x1f, RZ ;  /* 0x0000001f02027819 */ /* 0x000fe400000006ff */
[----:B------:R-:W-:-:S07]  /*2fc0*/  MOV R0, UR4 ;  /* 0x0000000400007c02 */ /* 0x000fce0008000f00 */
.L_x_55:
[----:B-1----:R1:W2:Y:S02]  /*2fd0*/  SYNCS.PHASECHK.TRANS64.TRYWAIT P0, [R0+URZ+0xd0], R2 ;  /* 0x0000d002000075a7 */ /* 0x0022a400080011ff */
[----:B--2---:R-:W-:Y:S05]  /*2fe0*/  @!P0 NANOSLEEP.SYNCS 0x989680 ;  /* 0x009896800000895d */ /* 0x004fea0003900000 */
[----:B------:R-:W2:Y:S02]  /*2ff0*/  @!P0 SYNCS.PHASECHK.TRANS64 P0, [R0+URZ+0xd0], R2 ;  /* 0x0000d002000085a7 */ /* 0x000ea400080010ff */
[----:B--2---:R-:W-:Y:S05]  /*3000*/  @P0 EXIT ;  /* 0x000000000000094d */ /* 0x004fea0003800000 */
[----:B------:R-:W-:Y:S05]  /*3010*/  BRA `(.L_x_55) ;  /* 0xfffffffc00ec7947 */ /* 0x000fea000383ffff */
.L_x_48:
[----:B------:R-:W-:-:S09]  /*3020*/  UISETP.NE.AND UP1, UPT, UR8, URZ, UPT ;  /* 0x000000ff0800728c */ /* 0x000fd2000bf25270 */
[----:B------:R-:W-:Y:S05]  /*3030*/  BRA.U UP1, `(.L_x_56) ;  /* 0x00000015015c7547 */ /* 0x000fea000b800000 */
[----:B------:R-:W-:Y:S01]  /*3040*/  UMOV UR4, 0x40 ;  /* 0x0000004000047882 */ /* 0x000fe20000000000 */
[----:B------:R-:W-:Y:S01]  /*3050*/  NOP ;  /* 0x0000000000007918 */ /* 0x000fe20000000000 */
[----:B------:R-:W-:Y:S01]  /*3060*/  ULEA UR4, UR45, UR4, 0x18 ;  /* 0x000000042d047291 */ /* 0x000fe2000f8ec0ff */
[----:B------:R-:W-:Y:S02]  /*3070*/  UMOV UR5, 0x400 ;  /* 0x0000040000057882 */ /* 0x000fe40000000000 */
[----:B------:R-:W-:-:S06]  /*3080*/  ULEA UR45, UR45, UR5, 0x18 ;  /* 0x000000052d2d7291 */ /* 0x000fcc000f8ec0ff */
[----:B------:R-:W1:Y:S02]  /*3090*/  LDS.U8 R0, [UR4+0x1c] ;  /* 0x00001c04ff007984 */ /* 0x000e640008000000 */
[----:B-1----:R-:W-:-:S13]  /*30a0*/  ISETP.NE.AND P0, PT, R0, RZ, PT ;  /* 0x000000ff0000720c */ /* 0x002fda0003f05270 */
[----:B------:R-:W-:Y:S05]  /*30b0*/  @P0 BRA `(.L_x_57) ;  /* 0x0000000000580947 */ /* 0x000fea0003800000 */
[----:B------:R-:W-:-:S13]  /*30c0*/  ELECT P0, URZ, PT ;  /* 0x0000000000ff782f */ /* 0x000fda0003800000 */
[----:B------:R-:W-:Y:S05]  /*30d0*/  @!P0 BRA `(.L_x_58) ;  /* 0x0000000000608947 */ /* 0x000fea0003800000 */
[----:B------:R-:W-:Y:S01]  /*30e0*/  UMOV UR5, 0x10 ;  /* 0x0000001000057882 */ /* 0x000fe20000000000 */
[----:B------:R-:W-:Y:S01]  /*30f0*/  HFMA2 R0, -RZ, RZ, 0, 5.9604644775390625e-08 ;  /* 0x00000001ff007431 */ /* 0x000fe200000001ff */
[----:B------:R-:W-:-:S03]  /*3100*/  MOV R2, 0xffff ;  /* 0x0000ffff00027802 */ /* 0x000fc60000000f00 */
[----:B------:R-:W-:Y:S04]  /*3110*/  DEPBAR.LE SB1, 0x36 ;  /* 0x00009d800000791a */ /* 0x000fe80000000000 */
[----:B------:R-:W1:Y:S02]  /*3120*/  UTCATOMSWS.FIND_AND_SET.ALIGN UP0, UR5, UR5 ;  /* 0x00000005000575e3 */ /* 0x000e640008000800 */
[----:B-1----:R-:W-:Y:S01]  /*3130*/  MOV R3, UR5 ;  /* 0x0000000500037c02 */ /* 0x002fe20008000f00 */
[----:B------:R-:W-:Y:S06]  /*3140*/  BRA.U UP0, `(.L_x_59) ;  /* 0x0000000100187547 */ /* 0x000fec000b800000 */
.L_x_60:
[----:B------:R-:W-:Y:S05]  /*3150*/  NANOSLEEP 0x64 ;  /* 0x000000640000795d */ /* 0x000fea0003800000 */
[----:B------:R-:W-:-:S05]  /*3160*/  UMOV UR5, 0x10 ;  /* 0x0000001000057882 */ /* 0x000fca0000000000 */
[----:B------:R-:W-:Y:S04]  /*3170*/  DEPBAR.LE SB1, 0x36 ;  /* 0x00009d800000791a */ /* 0x000fe80000000000 */
[----:B------:R-:W1:Y:S02]  /*3180*/  UTCATOMSWS.FIND_AND_SET.ALIGN UP0, UR5, UR5 ;  /* 0x00000005000575e3 */ /* 0x000e640008000800 */
[----:B-1----:R-:W-:Y:S01]  /*3190*/  MOV R3, UR5 ;  /* 0x0000000500037c02 */ /* 0x002fe20008000f00 */
[----:B------:R-:W-:Y:S05]  /*31a0*/  BRA.U !UP0, `(.L_x_60) ;  /* 0xfffffffd08e87547 */ /* 0x000fea000b83ffff */
.L_x_59:
[-C--:B------:R-:W-:Y:S02]  /*31b0*/  SHF.L.U32 R2, R2, R3.reuse, RZ ;  /* 0x0000000302027219 */ /* 0x080fe400000006ff */
[----:B------:R-:W-:Y:S01]  /*31c0*/  SHF.L.U32 R0, R0, R3, RZ ;  /* 0x0000000300007219 */ /* 0x000fe200000006ff */
[----:B------:R-:W-:Y:S02]  /*31d0*/  IMAD.SHL.U32 R3, R3, 0x20, RZ ;  /* 0x0000002003037824 */ /* 0x000fe400078e00ff */
[----:B------:R1:W-:Y:S04]  /*31e0*/  ATOMS.OR RZ, [UR4+0x14], R2 ;  /* 0x00001402ffff798c */ /* 0x0003e8000b000004 */
[----:B------:R1:W-:Y:S04]  /*31f0*/  ATOMS.OR RZ, [UR4+0x18], R0 ;  /* 0x00001800ffff798c */ /* 0x0003e8000b000004 */
[----:B------:R1:W-:Y:S01]  /*3200*/  STS [UR45+0x150], R3 ;  /* 0x00015003ff007988 */ /* 0x0003e2000800082d */
[----:B------:R-:W-:Y:S05]  /*3210*/  BRA `(.L_x_58) ;  /* 0x0000000000107947 */ /* 0x000fea0003800000 */
.L_x_57:
[----:B------:R-:W-:Y:S02]  /*3220*/  MOV R0, 0xffffffff ;  /* 0xffffffff00007802 */ /* 0x000fe40000000f00 */
[----:B------:R-:W-:-:S03]  /*3230*/  MOV R2, 0x3260 ;  /* 0x0000326000027802 */ /* 0x000fc60000000f00 */
[----:B------:R1:W-:Y:S04]  /*3240*/  STS [UR45+0x150], R0 ;  /* 0x00015000ff007988 */ /* 0x0003e8000800082d */
[----:B-1-3-5:R-:W-:Y:S05]  /*3250*/  CALL.REL.NOINC `($__internal_1_$__cuda_sm10x_tcgen05_guardrail_trap_phase_invalid_during_alloc) ;  /* 0x0000005800507944 */ /* 0x02afea0003c00000 */
.L_x_58:
[----:B------:R-:W-:Y:S05]  /*3260*/  WARPSYNC.ALL ;  /* 0x0000000000007948 */ /* 0x000fea0003800000 */
[----:B------:R-:W2:Y:S01]  /*3270*/  S2UR UR14, SR_CgaCtaId ;  /* 0x00000000000e79c3 */ /* 0x000ea20000008800 */
[----:B------:R-:W-:Y:S01]  /*3280*/  UMOV UR4, 0x400 ;  /* 0x0000040000047882 */ /* 0x000fe20000000000 */
[----:B------:R-:W-:-:S06]  /*3290*/  NOP ;  /* 0x0000000000007918 */ /* 0x000fcc0000000000 */
[----:B------:R-:W-:Y:S08]  /*32a0*/  BAR.ARV 0x6, 0xa0 ;  /* 0x0182800000007b1d */ /* 0x000ff00000002000 */
[----:B------:R-:W4:Y:S01]  /*32b0*/  LDC R8, c[0x0][0x370] ;  /* 0x0000dc00ff087b82 */ /* 0x000f220000000800 */
[----:B------:R-:W-:Y:S01]  /*32c0*/  HFMA2 R15, -RZ, RZ, 0, 5.9604644775390625e-08 ;  /* 0x00000001ff0f7431 */ /* 0x000fe200000001ff */
[----:B------:R-:W-:Y:S01]  /*32d0*/  CS2R R12, SRZ ;  /* 0x00000000000c7805 */ /* 0x000fe2000001ff00 */
[----:B------:R-:W-:Y:S01]  /*32e0*/  IMAD.MOV.U32 R11, RZ, RZ, RZ ;  /* 0x000000ffff0b7224 */ /* 0x000fe200078e00ff */
[----:B------:R-:W-:Y:S01]  /*32f0*/  UMOV UR28, URZ ;  /* 0x000000ff001c7c82 */ /* 0x000fe20008000000 */
[----:B------:R-:W-:Y:S01]  /*3300*/  UMOV UR27, URZ ;  /* 0x000000ff001b7c82 */ /* 0x000fe20008000000 */
[----:B--2---:R-:W-:Y:S01]  /*3310*/  ULEA UR14, UR14, UR4, 0x18 ;  /* 0x000000040e0e7291 */ /* 0x004fe2000f8ec0ff */
[----:B------:R-:W2:Y:S03]  /*3320*/  LDCU UR4, c[0x0][0x38c] ;  /* 0x00007180ff0477ac */ /* 0x000ea60008000800 */
[----:B------:R-:W-:-:S02]  /*3330*/  UIADD3 UR19, UPT, UPT, UR14, 0x6400, URZ ;  /* 0x000064000e137890 */ /* 0x000fc4000fffe0ff */
[----:B------:R-:W-:-:S03]  /*3340*/  UIADD3 UR20, UPT, UPT, UR14, 0x26400, URZ ;  /* 0x000264000e147890 */ /* 0x000fc6000fffe0ff */
[----:B-1----:R-:W1:Y:S01]  /*3350*/  LDS R0, [UR14+0x150] ;  /* 0x0001500eff007984 */ /* 0x002e620008000800 */
[----:B------:R-:W-:Y:S02]  /*3360*/  UIADD3 UR21, UPT, UPT, UR14, 0x36400, URZ ;  /* 0x000364000e157890 */ /* 0x000fe4000fffe0ff */
[----:B------:R-:W-:Y:S02]  /*3370*/  UIADD3 UR22, UPT, UPT, UR14, 0x37400, URZ ;  /* 0x000374000e167890 */ /* 0x000fe4000fffe0ff */
[----:B------:R-:W-:Y:S02]  /*3380*/  USHF.R.U32.HI UR19, URZ, 0x4, UR19 ;  /* 0x00000004ff137899 */ /* 0x000fe40008011613 */
[----:B------:R-:W-:Y:S02]  /*3390*/  USHF.R.U32.HI UR20, URZ, 0x4, UR20 ;  /* 0x00000004ff147899 */ /* 0x000fe40008011614 */
[----:B------:R-:W-:Y:S02]  /*33a0*/  USHF.R.U32.HI UR21, URZ, 0x4, UR21 ;  /* 0x00000004ff157899 */ /* 0x000fe40008011615 */
[----:B--2---:R-:W-:-:S02]  /*33b0*/  UIADD3 UR4, UPT, UPT, UR4, 0x7f, URZ ;  /* 0x0000007f04047890 */ /* 0x004fc4000fffe0ff */
[----:B------:R-:W-:Y:S02]  /*33c0*/  USHF.R.U32.HI UR22, URZ, 0x4, UR22 ;  /* 0x00000004ff167899 */ /* 0x000fe40008011616 */
[----:B------:R-:W-:Y:S02]  /*33d0*/  USHF.R.S32.HI UR13, URZ, 0x1f, UR4 ;  /* 0x0000001fff0d7899 */ /* 0x000fe40008011404 */
[----:B------:R-:W-:Y:S02]  /*33e0*/  ULOP3.LUT UR19, UR19, 0x3fff, URZ, 0xc0, !UPT ;  /* 0x00003fff13137892 */ /* 0x000fe4000f8ec0ff */
[----:B------:R-:W-:Y:S02]  /*33f0*/  ULEA.HI UR13, UR13, UR4, URZ, 0x7 ;  /* 0x000000040d0d7291 */ /* 0x000fe4000f8f38ff */
[----:B------:R-:W-:Y:S02]  /*3400*/  ULOP3.LUT UR20, UR20, 0x3fff, URZ, 0xc0, !UPT ;  /* 0x00003fff14147892 */ /* 0x000fe4000f8ec0ff */
[----:B------:R-:W-:-:S02]  /*3410*/  USHF.R.S32.HI UR13, URZ, 0x7, UR13 ;  /* 0x00000007ff0d7899 */ /* 0x000fc4000801140d */
[----:B------:R-:W-:Y:S02]  /*3420*/  ULOP3.LUT UR21, UR21, 0x3fff, URZ, 0xc0, !UPT ;  /* 0x00003fff15157892 */ /* 0x000fe4000f8ec0ff */
[----:B------:R-:W-:Y:S02]  /*3430*/  UISETP.LT.AND UP0, UPT, UR13, 0x1, UPT ;  /* 0x000000010d00788c */ /* 0x000fe4000bf01270 */
[----:B------:R-:W-:Y:S02]  /*3440*/  ULOP3.LUT UR22, UR22, 0x3fff, URZ, 0xc0, !UPT ;  /* 0x00003fff16167892 */ /* 0x000fe4000f8ec0ff */
[----:B------:R-:W-:Y:S02]  /*3450*/  USEL UR18, UR13, 0x1, !UP0 ;  /* 0x000000010d127887 */ /* 0x000fe4000c000000 */
[----:B------:R-:W-:Y:S02]  /*3460*/  ULOP3.LUT UR19, UR19, 0x10000, URZ, 0xfc, !UPT ;  /* 0x0001000013137892 */ /* 0x000fe4000f8efcff */
[----:B------:R-:W-:-:S02]  /*3470*/  ULOP3.LUT UR20, UR20, 0x10000, URZ, 0xfc, !UPT ;  /* 0x0001000014147892 */ /* 0x000fc4000f8efcff */
[----:B------:R-:W-:Y:S02]  /*3480*/  ULOP3.LUT UR21, UR21, 0x10000, URZ, 0xfc, !UPT ;  /* 0x0001000015157892 */ /* 0x000fe4000f8efcff */
[----:B------:R-:W-:Y:S01]  /*3490*/  ULOP3.LUT UR22, UR22, 0x10000, URZ, 0xfc, !UPT ;  /* 0x0001000016167892 */ /* 0x000fe2000f8efcff */
[----:B-1----:R-:W-:Y:S01]  /*34a0*/  R2UR UR33, R0 ;  /* 0x00000000002172ca */ /* 0x002fe200000e0000 */
[----:B------:R-:W-:Y:S01]  /*34b0*/  UIADD3 UR18, UPT, UPT, -UR18, URZ, URZ ;  /* 0x000000ff12127290 */ /* 0x000fe2000fffe1ff */
[----:B------:R-:W1:Y:S11]  /*34c0*/  LDC R0, c[0x0][0x374] ;  /* 0x0000dd00ff007b82 */ /* 0x000e760000000800 */
[----:B------:R-:W-:Y:S01]  /*34d0*/  IMAD.U32 R2, RZ, RZ, UR33 ;  /* 0x00000021ff027e24 */ /* 0x000fe2000f8e00ff */
[----:B------:R-:W-:-:S02]  /*34e0*/  UIADD3 UR10, UPT, UPT, UR33, 0x80, URZ ;  /* 0x00000080210a7890 */ /* 0x000fc4000fffe0ff */
[----:B------:R-:W-:Y:S01]  /*34f0*/  UIADD3 UR8, UPT, UPT, UR33, 0x40000080, URZ ;  /* 0x4000008021087890 */ /* 0x000fe2000fffe0ff */
[----:B------:R-:W-:Y:S01]  /*3500*/  VIADD R2, R2, 0x84 ;  /* 0x0000008402027836 */ /* 0x000fe20000000000 */
[----:B------:R-:W-:Y:S02]  /*3510*/  UIADD3 UR6, UPT, UPT, UR33, -0x7fffff80, URZ ;  /* 0x8000008021067890 */ /* 0x000fe4000fffe0ff */
[----:B------:R-:W-:Y:S02]  /*3520*/  UIADD3 UR4, UPT, UPT, UR33, -0x3fffff80, URZ ;  /* 0xc000008021047890 */ /* 0x000fe4000fffe0ff */
[----:B------:R-:W-:Y:S01]  /*3530*/  R2UR UR12, R2 ;  /* 0x00000000020c72ca */ /* 0x000fe200000e0000 */
[----:B------:R-:W-:Y:S02]  /*3540*/  USHF.R.U32.HI UR32, URZ, 0x11, UR10 ;  /* 0x00000011ff207899 */ /* 0x000fe4000801160a */
[----:B------:R-:W-:Y:S02]  /*3550*/  USHF.R.U32.HI UR31, URZ, 0x11, UR8 ;  /* 0x00000011ff1f7899 */ /* 0x000fe40008011608 */
[----:B------:R-:W-:-:S02]  /*3560*/  USHF.R.U32.HI UR30, URZ, 0x11, UR6 ;  /* 0x00000011ff1e7899 */ /* 0x000fc40008011606 */
[----:B------:R-:W-:Y:S02]  /*3570*/  USHF.R.U32.HI UR29, URZ, 0x11, UR4 ;  /* 0x00000011ff1d7899 */ /* 0x000fe40008011604 */
[----:B------:R-:W-:Y:S02]  /*3580*/  ULOP3.LUT UR32, UR32, 0x6000, URZ, 0xc0, !UPT ;  /* 0x0000600020207892 */ /* 0x000fe4000f8ec0ff */
[----:B------:R-:W-:Y:S02]  /*3590*/  ULOP3.LUT UR31, UR31, 0x6000, URZ, 0xc0, !UPT ;  /* 0x000060001f1f7892 */ /* 0x000fe4000f8ec0ff */
[----:B------:R-:W-:Y:S02]  /*35a0*/  ULOP3.LUT UR30, UR30, 0x6000, URZ, 0xc0, !UPT ;  /* 0x000060001e1e7892 */ /* 0x000fe4000f8ec0ff */
[----:B------:R-:W-:Y:S02]  /*35b0*/  ULOP3.LUT UR29, UR29, 0x6000, URZ, 0xc0, !UPT ;  /* 0x000060001d1d7892 */ /* 0x000fe4000f8ec0ff */
[----:B------:R-:W-:-:S02]  /*35c0*/  ULOP3.LUT UR32, UR32, 0x890, URZ, 0xfc, !UPT ;  /* 0x0000089020207892 */ /* 0x000fc4000f8efcff */
[----:B------:R-:W-:Y:S02]  /*35d0*/  ULOP3.LUT UR31, UR31, 0x890, URZ, 0xfc, !UPT ;  /* 0x000008901f1f7892 */ /* 0x000fe4000f8efcff */
[----:B------:R-:W-:Y:S02]  /*35e0*/  ULOP3.LUT UR30, UR30, 0x890, URZ, 0xfc, !UPT ;  /* 0x000008901e1e7892 */ /* 0x000fe4000f8efcff */
[----:B----4-:R-:W-:-:S12]  /*35f0*/  ULOP3.LUT UR29, UR29, 0x890, URZ, 0xfc, !UPT ;  /* 0x000008901d1d7892 */ /* 0x010fd8000f8efcff */
.L_x_69:
[C---:B------:R-:W-:Y:S02]  /*3600*/  LEA R2, R13.reuse, UR14, 0x3 ;  /* 0x0000000e0d027c11 */ /* 0x040fe4000f8e18ff */
[----:B------:R-:W-:Y:S02]  /*3610*/  SHF.L.U32 R3, R12, 0x1f, RZ ;  /* 0x0000001f0c037819 */ /* 0x000fe400000006ff */
[----:B------:R-:W-:Y:S02]  /*3620*/  LEA R4, R13, UR14, 0x4 ;  /* 0x0000000e0d047c11 */ /* 0x000fe4000f8e20ff */
[----:B--2---:R-:W2:Y:S02]  /*3630*/  SYNCS.PHASECHK.TRANS64.TRYWAIT P0, [R2+URZ+0xc0], R3 ;  /* 0x0000c003020075a7 */ /* 0x004ea400080011ff */
[----:B--2-4-:R-:W-:Y:S05]  /*3640*/  @!P0 BRA `(.L_x_61) ;  /* 0x0000004c00f88947 */ /* 0x014fea0003800000 */
.L_x_146:
[----:B------:R-:W4:Y:S01]  /*3650*/  LDS.128 R4, [R4+0x130] ;  /* 0x0001300004047984 */ /* 0x000f220000000c00 */
[----:B---3--:R-:W-:Y:S01]  /*3660*/  ISETP.GE.AND P0, PT, R40, 0x1, PT ;  /* 0x000000012800780c */ /* 0x008fe20003f06270 */
[----:B--2---:R-:W-:Y:S01]  /*3670*/  VIADD R2, R2, 0xd0 ;  /* 0x000000d002027836 */ /* 0x004fe20000000000 */
[----:B------:R-:W-:Y:S01]  /*3680*/  @!PT LDS RZ, [RZ] ;  /* 0x00000000fffff984 */ /* 0x000fe20000000800 */
[----:B------:R-:W-:Y:S01]  /*3690*/  @!PT LDS RZ, [RZ] ;  /* 0x00000000fffff984 */ /* 0x000fe20000000800 */
[----:B------:R-:W-:Y:S01]  /*36a0*/  @!PT LDS RZ, [RZ] ;  /* 0x00000000fffff984 */ /* 0x000fe20000000800 */
[----:B------:R-:W-:Y:S01]  /*36b0*/  @!PT LDS RZ, [RZ] ;  /* 0x00000000fffff984 */ /* 0x000fe20000000800 */
[----:B------:R2:W-:Y:S06]  /*36c0*/  MEMBAR.ALL.CTA ;  /* 0x0000000000007992 */ /* 0x0005ec0000008000 */
[----:B--2---:R-:W2:Y:S01]  /*36d0*/  FENCE.VIEW.ASYNC.S ;  /* 0x00000000000073c6 */ /* 0x004ea20000000000 */
[----:B------:R-:W-:-:S04]  /*36e0*/  PRMT R2, RZ, 0x654, R2 ;  /* 0x00000654ff027816 */ /* 0x000fc80000000002 */
[----:B--2---:R2:W-:Y:S01]  /*36f0*/  SYNCS.ARRIVE.TRANS64.RED.A1T0 RZ, [R2+URZ], RZ ;  /* 0x000000ff02ff79a7 */ /* 0x0045e200081004ff */
[----:B----4-:R-:W-:-:S13]  /*3700*/  LOP3.LUT P3, RZ, R6, 0x1, RZ, 0xc0, !PT ;  /* 0x0000000106ff7812 */ /* 0x010fda000786c0ff */
[----:B------:R-:W-:Y:S02]  /*3710*/  @P3 MOV R10, R4 ;  /* 0x00000004000a3202 */ /* 0x000fe40000000f00 */
[----:B------:R-:W-:Y:S01]  /*3720*/  @P3 LOP3.LUT R9, R5, 0xffff, RZ, 0xc0, !PT ;  /* 0x0000ffff05093812 */ /* 0x000fe200078ec0ff */
[----:B--2---:R-:W-:Y:S06]  /*3730*/  @!P0 BRA `(.L_x_62) ;  /* 0x0000000000b88947 */ /* 0x004fec0003800000 */
[----:B------:R-:W1:Y:S01]  /*3740*/  LDC.64 R4, c[0x0][0xf18] ;  /* 0x0003c600ff047b82 */ /* 0x000e620000000a00 */
[----:B------:R-:W-:-:S07]  /*3750*/  ISETP.NE.AND P0, PT, R40, 0x1, PT ;  /* 0x000000012800780c */ /* 0x000fce0003f05270 */
[----:B------:R-:W2:Y:S08]  /*3760*/  LDC.64 R6, c[0x0][0xf10] ;  /* 0x0003c400ff067b82 */ /* 0x000eb00000000a00 */
[----:B------:R-:W3:Y:S08]  /*3770*/  LDC R16, c[0x0][0xf20] ;  /* 0x0003c800ff107b82 */ /* 0x000ef00000000800 */
[----:B------:R-:W4:Y:S01]  /*3780*/  LDC R17, c[0x0][0xf0c] ;  /* 0x0003c300ff117b82 */ /* 0x000f220000000800 */
[----:B-1----:R-:W-:Y:S01]  /*3790*/  IMAD.HI.U32 R19, R0, R5, RZ ;  /* 0x0000000500137227 */ /* 0x002fe200078e00ff */
[----:B------:R-:W-:-:S03]  /*37a0*/  ISETP.NE.AND P1, PT, R4, 0x1, PT ;  /* 0x000000010400780c */ /* 0x000fc60003f25270 */
[----:B------:R-:W-:-:S03]  /*37b0*/  IMAD.HI.U32 R5, R9, R5, RZ ;  /* 0x0000000509057227 */ /* 0x000fc600078e00ff */
[----:B------:R-:W1:Y:S01]  /*37c0*/  LDC.64 R2, c[0x0][0xf28] ;  /* 0x0003ca00ff027b82 */ /* 0x000e620000000a00 */
[----:B--2---:R-:W-:-:S04]  /*37d0*/  IMAD.HI.U32 R20, R8, R6, RZ ;  /* 0x0000000608147227 */ /* 0x004fc800078e00ff */
[----:B------:R-:W-:Y:S01]  /*37e0*/  IMAD.HI.U32 R21, R10, R6, RZ ;  /* 0x000000060a157227 */ /* 0x000fe200078e00ff */
[----:B------:R-:W-:Y:S02]  /*37f0*/  SHF.R.U32.HI R20, RZ, R7, R20 ;  /* 0x00000007ff147219 */ /* 0x000fe40000011614 */
[-C--:B---3--:R-:W-:Y:S02]  /*3800*/  SHF.R.U32.HI R19, RZ, R16.reuse, R19 ;  /* 0x00000010ff137219 */ /* 0x088fe40000011613 */
[----:B------:R-:W-:Y:S02]  /*3810*/  SHF.R.U32.HI R5, RZ, R16, R5 ;  /* 0x00000010ff057219 */ /* 0x000fe40000011605 */
[----:B------:R-:W-:Y:S02]  /*3820*/  SEL R19, R0, R19, !P1 ;  /* 0x0000001300137207 */ /* 0x000fe40004800000 */
[----:B------:R-:W-:Y:S02]  /*3830*/  SHF.R.U32.HI R21, RZ, R7, R21 ;  /* 0x00000007ff157219 */ /* 0x000fe40000011615 */
[----:B----4-:R-:W-:-:S02]  /*3840*/  ISETP.NE.AND P2, PT, R17, 0x1, PT ;  /* 0x000000011100780c */ /* 0x010fc40003f45270 */
[----:B------:R-:W-:Y:S02]  /*3850*/  SEL R5, R9, R5, !P1 ;  /* 0x0000000509057207 */ /* 0x000fe40004800000 */
[----:B------:R-:W-:Y:S02]  /*3860*/  SEL R20, R8, R20, !P2 ;  /* 0x0000001408147207 */ /* 0x000fe40005000000 */
[----:B------:R-:W-:Y:S01]  /*3870*/  SEL R21, R10, R21, !P2 ;  /* 0x000000150a157207 */ /* 0x000fe20005000000 */
[----:B-1----:R-:W-:-:S04]  /*3880*/  IMAD.HI.U32 R18, R19, R2, RZ ;  /* 0x0000000213127227 */ /* 0x002fc800078e00ff */
        /* <DEDUP_REMOVED lines=25> */
.L_x_62:
[----:B------:R-:W2:Y:S02]  /*3a20*/  LDCU UR5, c[0x0][0xf30] ;  /* 0x0001e600ff0577ac */ /* 0x000ea40008000800 */
[----:B--2---:R-:W-:-:S09]  /*3a30*/  UISETP.NE.AND UP0, UPT, UR5, 0x1, UPT ;  /* 0x000000010500788c */ /* 0x004fd2000bf05270 */
[----:B------:R-:W-:Y:S05]  /*3a40*/  BRA.U UP0, `(.L_x_63) ;  /* 0x0000000100387547 */ /* 0x000fea000b800000 */
[----:B------:R-:W2:Y:S08]  /*3a50*/  LDC.64 R4, c[0x0][0xf10] ;  /* 0x0003c400ff047b82 */ /* 0x000eb00000000a00 */
[----:B------:R-:W3:Y:S08]  /*3a60*/  LDC.64 R2, c[0x0][0xf18] ;  /* 0x0003c600ff027b82 */ /* 0x000ef00000000a00 */
[----:B------:R-:W4:Y:S08]  /*3a70*/  LDC R7, c[0x0][0xf0c] ;  /* 0x0003c300ff077b82 */ /* 0x000f300000000800 */
[----:B------:R-:W1:Y:S01]  /*3a80*/  LDC R6, c[0x0][0xf20] ;  /* 0x0003c800ff067b82 */ /* 0x000e620000000800 */
[----:B--2---:R-:W-:-:S05]  /*3a90*/  IMAD.HI.U32 R4, R10, R4, RZ ;  /* 0x000000040a047227 */ /* 0x004fca00078e00ff */
[----:B------:R-:W-:Y:S01]  /*3aa0*/  SHF.R.U32.HI R4, RZ, R5, R4 ;  /* 0x00000005ff047219 */ /* 0x000fe20000011604 */
[----:B---3--:R-:W-:Y:S01]  /*3ab0*/  IMAD.HI.U32 R3, R9, R3, RZ ;  /* 0x0000000309037227 */ /* 0x008fe200078e00ff */
[----:B------:R-:W-:Y:S02]  /*3ac0*/  ISETP.NE.AND P0, PT, R2, 0x1, PT ;  /* 0x000000010200780c */ /* 0x000fe40003f05270 */
[----:B----4-:R-:W-:-:S04]  /*3ad0*/  ISETP.NE.AND P1, PT, R7, 0x1, PT ;  /* 0x000000010700780c */ /* 0x010fc80003f25270 */
[----:B------:R-:W-:Y:S02]  /*3ae0*/  SEL R4, R10, R4, !P1 ;  /* 0x000000040a047207 */ /* 0x000fe40004800000 */
[----:B-1----:R-:W-:-:S04]  /*3af0*/  SHF.R.U32.HI R3, RZ, R6, R3 ;  /* 0x00000006ff037219 */ /* 0x002fc80000011603 */
[----:B------:R-:W-:-:S05]  /*3b00*/  SEL R3, R9, R3, !P0 ;  /* 0x0000000309037207 */ /* 0x000fca0004000000 */
[----:B------:R-:W-:-:S04]  /*3b10*/  IMAD.IADD R3, R4, 0x1, -R3 ;  /* 0x0000000104037824 */ /* 0x000fc800078e0a03 */
[----:B------:R-:W-:-:S07]  /*3b20*/  IMAD R9, R3, R2, R9 ;  /* 0x0000000203097224 */ /* 0x000fce00078e0209 */
.L_x_63:
[----:B------:R-:W2:Y:S01]  /*3b30*/  LDCU UR5, c[0x0][0x38c] ;  /* 0x00007180ff0577ac */ /* 0x000ea20008000800 */
[----:B------:R-:W-:Y:S02]  /*3b40*/  PLOP3.LUT P1, PT, PT, PT, PT, 0x80, 0x8 ;  /* 0x000000000008781c */ /* 0x000fe40003f2f070 */
[----:B------:R-:W-:Y:S01]  /*3b50*/  SHF.L.U32 R2, R15, 0x1f, RZ ;  /* 0x0000001f0f027819 */ /* 0x000fe200000006ff */
[----:B------:R-:W-:Y:S02]  /*3b60*/  ULEA UR16, UR28, UR14, 0x3 ;  /* 0x0000000e1c107291 */ /* 0x000fe4000f8e18ff */
[----:B------:R-:W-:Y:S02]  /*3b70*/  ULEA UR17, UR28, UR33, 0x6 ;  /* 0x000000211c117291 */ /* 0x000fe4000f8e30ff */
[----:B--2---:R-:W-:-:S06]  /*3b80*/  UISETP.GE.AND UP0, UPT, UR5, 0x1, UPT ;  /* 0x000000010500788c */ /* 0x004fcc000bf06270 */
[----:B------:R-:W-:-:S05]  /*3b90*/  PLOP3.LUT P0, PT, PT, PT, UP0, 0x80, 0x8 ;  /* 0x000000000008781c */ /* 0x000fca0003f0f008 */
[----:B------:R-:W-:-:S08]  /*3ba0*/  @UP0 ULEA UR5, UR27, UR14, 0x3 ;  /* 0x0000000e1b050291 */ /* 0x000fd0000f8e18ff */
[----:B------:R-:W-:-:S04]  /*3bb0*/  @P0 SHF.L.U32 R3, R11, 0x1f, RZ ;  /* 0x0000001f0b030819 */ /* 0x000fc800000006ff */
[----:B------:R2:W3:Y:S01]  /*3bc0*/  @P0 SYNCS.PHASECHK.TRANS64.TRYWAIT P1, [UR5], R3 ;  /* 0x00000003ff0005a7 */ /* 0x0004e20008021105 */
[----:B------:R-:W4:Y:S01]  /*3bd0*/  SYNCS.PHASECHK.TRANS64.TRYWAIT P0, [UR16+0xf0], R2 ;  /* 0x0000f002ff0075a7 */ /* 0x000f220008001110 */
[----:B--2---:R-:W-:-:S04]  /*3be0*/  LEA.HI R3, R14, R14, RZ, 0x1 ;  /* 0x0000000e0e037211 */ /* 0x004fc800078f08ff */
[----:B------:R-:W-:-:S05]  /*3bf0*/  LOP3.LUT R3, R3, 0x7ffffffe, RZ, 0xc0, !PT ;  /* 0x7ffffffe03037812 */ /* 0x000fca00078ec0ff */
[----:B------:R-:W-:-:S05]  /*3c00*/  IMAD.IADD R3, R14, 0x1, -R3 ;  /* 0x000000010e037824 */ /* 0x000fca00078e0a03 */
[----:B------:R-:W-:-:S13]  /*3c10*/  R2UR UR11, R3 ;  /* 0x00000000030b72ca */ /* 0x000fda00000e0000 */
[----:B------:R-:W-:Y:S01]  /*3c20*/  ULEA UR11, UR11, UR12, 0x1 ;  /* 0x0000000c0b0b7291 */ /* 0x000fe2000f8e08ff */
[----:B---34-:R-:W-:Y:S11]  /*3c30*/  @!P0 BRA `(.L_x_64) ;  /* 0x0000004800908947 */ /* 0x018ff60003800000 */
.L_x_148:
[----:B------:R-:W-:Y:S01]  /*3c40*/  IADD3 R13, PT, PT, R13, 0x1, RZ ;  /* 0x000000010d0d7810 */ /* 0x000fe20007ffe0ff */
[----:B------:R-:W-:Y:S06]  /*3c50*/  BRA.U !UP0, `(.L_x_65) ;  /* 0x0000000508387547 */ /* 0x000fec000b800000 */
[----:B------:R-:W-:Y:S02]  /*3c60*/  UIADD3 UR9, UPT, UPT, UR11, 0x40000000, URZ ;  /* 0x400000000b097890 */ /* 0x000fe4000fffe0ff */
[----:B------:R-:W-:Y:S02]  /*3c70*/  ULOP3.LUT UR7, UR11, 0x80000000, URZ, 0x3c, !UPT ;  /* 0x800000000b077892 */ /* 0x000fe4000f8e3cff */
[----:B------:R-:W-:Y:S02]  /*3c80*/  UIADD3 UR5, UPT, UPT, UR11, -0x40000000, URZ ;  /* 0xc00000000b057890 */ /* 0x000fe4000fffe0ff */
        /* <DEDUP_REMOVED lines=11> */
[----:B------:R-:W-:Y:S02]  /*3d40*/  ULOP3.LUT UR34, UR34, 0x480, URZ, 0xfc, !UPT ;  /* 0x0000048022227892 */ /* 0x000fe4000f8efcff */
[----:B------:R-:W-:Y:S02]  /*3d50*/  UPRMT UR41, UR40, 0x5410, UR32 ;  /* 0x0000541028297896 */ /* 0x000fe40008000020 */
[----:B------:R-:W-:Y:S02]  /*3d60*/  UPRMT UR39, UR38, 0x5410, UR31 ;  /* 0x0000541026277896 */ /* 0x000fe4000800001f */
[----:B------:R-:W-:-:S02]  /*3d70*/  UPRMT UR37, UR36, 0x5410, UR30 ;  /* 0x0000541024257896 */ /* 0x000fc4000800001e */
[----:B------:R-:W-:Y:S01]  /*3d80*/  UPRMT UR35, UR34, 0x5410, UR29 ;  /* 0x0000541022237896 */ /* 0x000fe2000800001d */
[----:B------:R-:W-:Y:S01]  /*3d90*/  UMOV UR26, URZ ;  /* 0x000000ff001a7c82 */ /* 0x000fe20008000000 */
[----:B------:R-:W-:Y:S01]  /*3da0*/  UMOV UR25, UR18 ;  /* 0x0000001200197c82 */ /* 0x000fe20008000000 */
[----:B------:R-:W-:Y:S01]  /*3db0*/  UMOV UR24, UR13 ;  /* 0x0000000d00187c82 */ /* 0x000fe20008000000 */
[----:B------:R-:W-:Y:S01]  /*3dc0*/  UMOV UR23, UR27 ;  /* 0x0000001b00177c82 */ /* 0x000fe20008000000 */
[----:B------:R-:W-:Y:S01]  /*3dd0*/  UMOV UR40, URZ ;  /* 0x000000ff00287c82 */ /* 0x000fe20008000000 */
[----:B------:R-:W-:Y:S01]  /*3de0*/  UMOV UR38, URZ ;  /* 0x000000ff00267c82 */ /* 0x000fe20008000000 */
[----:B------:R-:W-:Y:S01]  /*3df0*/  UMOV UR36, URZ ;  /* 0x000000ff00247c82 */ /* 0x000fe20008000000 */
[----:B------:R-:W-:-:S05]  /*3e00*/  UMOV UR34, URZ ;  /* 0x000000ff00227c82 */ /* 0x000fca0008000000 */
.L_x_68:
[----:B------:R-:W-:Y:S02]  /*3e10*/  UIADD3 UR25, UPT, UPT, UR25, 0x1, URZ ;  /* 0x0000000119197890 */ /* 0x000fe4000fffe0ff */
[----:B---3--:R-:W-:Y:S02]  /*3e20*/  ULEA UR15, UR23, UR14, 0x3 ;  /* 0x0000000e170f7291 */ /* 0x008fe4000f8e18ff */
[----:B------:R-:W-:Y:S01]  /*3e30*/  UISETP.NE.AND UP0, UPT, UR25, URZ, UPT ;  /* 0x000000ff1900728c */ /* 0x000fe2000bf05270 */
[----:B----4-:R-:W-:Y:S10]  /*3e40*/  @P1 BRA `(.L_x_66) ;  /* 0x00000000000c1947 */ /* 0x010ff40003800000 */
[----:B--2---:R-:W-:Y:S04]  /*3e50*/  SHF.L.U32 R3, R11, 0x1f, RZ ;  /* 0x0000001f0b037819 */ /* 0x004fe800000006ff */
[----:B------:R-:W2:Y:S02]  /*3e60*/  SYNCS.PHASECHK.TRANS64.TRYWAIT P0, [UR15], R3 ;  /* 0x00000003ff0075a7 */ /* 0x000ea4000800110f */
[----:B--2---:R-:W-:Y:S05]  /*3e70*/  @!P0 BRA `(.L_x_67) ;  /* 0x0000004800188947 */ /* 0x004fea0003800000 */
.L_x_66:
[----:B------:R-:W-:Y:S01]  /*3e80*/  UISETP.NE.AND UP1, UPT, UR24, 0x1, UPT ;  /* 0x000000011800788c */ /* 0x000fe2000bf25270 */
[----:B------:R-:W-:Y:S01]  /*3e90*/  PLOP3.LUT P1, PT, PT, PT, PT, 0x80, 0x8 ;  /* 0x000000000008781c */ /* 0x000fe20003f2f070 */
[----:B------:R-:W-:Y:S02]  /*3ea0*/  UIADD3 UR27, UPT, UPT, UR23, 0x1, URZ ;  /* 0x00000001171b7890 */ /* 0x000fe4000fffe0ff */
[----:B------:R-:W-:Y:S02]  /*3eb0*/  ULEA UR44, UR23, UR20, 0x9 ;  /* 0x00000014172c7291 */ /* 0x000fe4000f8e48ff */
[----:B------:R-:W-:Y:S01]  /*3ec0*/  UISETP.NE.AND UP2, UPT, UR27, 0x8, UPT ;  /* 0x000000081b00788c */ /* 0x000fe2000bf45270 */
[----:B------:R-:W-:Y:S01]  /*3ed0*/  PLOP3.LUT P0, PT, PT, PT, UP1, 0x80, 0x8 ;  /* 0x000000000008781c */ /* 0x000fe20003f0f018 */
[----:B------:R-:W-:Y:S02]  /*3ee0*/  ULEA UR46, UR23, UR21, 0x5 ;  /* 0x00000015172e7291 */ /* 0x000fe4000f8e28ff */
[----:B------:R-:W-:Y:S02]  /*3ef0*/  USEL UR43, URZ, 0x1, UP2 ;  /* 0x00000001ff2b7887 */ /* 0x000fe40009000000 */
[----:B------:R-:W-:Y:S02]  /*3f00*/  USEL UR27, UR27, URZ, UP2 ;  /* 0x000000ff1b1b7287 */ /* 0x000fe40009000000 */
[----:B------:R-:W-:Y:S02]  /*3f10*/  ULEA UR48, UR23, UR22, 0x5 ;  /* 0x0000001617307291 */ /* 0x000fe4000f8e28ff */
[----:B------:R-:W-:Y:S01]  /*3f20*/  @UP1 ULEA UR42, UR27, UR14, 0x3 ;  /* 0x0000000e1b2a1291 */ /* 0x000fe2000f8e18ff */
[----:B------:R-:W-:Y:S01]  /*3f30*/  LOP3.LUT R11, R11, UR43, RZ, 0x3c, !PT ;  /* 0x0000002b0b0b7c12 */ /* 0x000fe2000f8e3cff */
[----:B------:R-:W-:Y:S02]  /*3f40*/  UISETP.NE.U32.AND UP1, UPT, UR26, URZ, UPT ;  /* 0x000000ff1a00728c */ /* 0x000fe4000bf25070 */
[----:B------:R-:W-:Y:S01]  /*3f50*/  UIADD3 UR60, UPT, UPT, UR44, 0x2, URZ ;  /* 0x000000022c3c7890 */ /* 0x000fe2000fffe0ff */
[----:B--2---:R-:W-:Y:S01]  /*3f60*/  @P0 SHF.L.U32 R2, R11, 0x1f, RZ ;  /* 0x0000001f0b020819 */ /* 0x004fe200000006ff */
[----:B------:R-:W-:Y:S02]  /*3f70*/  UIADD3 UR56, UPT, UPT, UR44, 0x4, URZ ;  /* 0x000000042c387890 */ /* 0x000fe4000fffe0ff */
[----:B------:R-:W-:Y:S01]  /*3f80*/  UIADD3 UR52, UPT, UPT, UR44, 0x6, URZ ;  /* 0x000000062c347890 */ /* 0x000fe2000fffe0ff */
[----:B------:R3:W4:Y:S01]  /*3f90*/  @P0 SYNCS.PHASECHK.TRANS64.TRYWAIT P1, [UR42], R2 ;  /* 0x00000002ff0005a7 */ /* 0x000722000802112a */
[----:B------:R-:W-:Y:S02]  /*3fa0*/  ULEA UR42, UR23, UR19, 0xa ;  /* 0x00000013172a7291 */ /* 0x000fe4000f8e50ff */
[----:B------:R-:W-:Y:S02]  /*3fb0*/  UIADD3 UR15, UPT, UPT, UR15, 0x40, URZ ;  /* 0x000000400f0f7890 */ /* 0x000fe4000fffe0ff */
[----:B------:R-:W-:Y:S02]  /*3fc0*/  UIADD3 UR58, UPT, UPT, UR42, 0x2, URZ ;  /* 0x000000022a3a7890 */ /* 0x000fe4000fffe0ff */
[----:B------:R-:W-:Y:S02]  /*3fd0*/  UIADD3 UR54, UPT, UPT, UR42, 0x4, URZ ;  /* 0x000000042a367890 */ /* 0x000fe4000fffe0ff */
[----:B------:R-:W-:Y:S02]  /*3fe0*/  UIADD3 UR50, UPT, UPT, UR42, 0x6, URZ ;  /* 0x000000062a327890 */ /* 0x000fe4000fffe0ff */
[----:B------:R-:W-:Y:S01]  /*3ff0*/  UIADD3 UR24, UPT, UPT, UR24, -0x1, URZ ;  /* 0xffffffff18187890 */ /* 0x000fe2000fffe0ff */
[----:B------:R-:W-:Y:S01]  /*4000*/  UMOV UR47, 0x4008 ;  /* 0x00004008002f7882 */ /* 0x000fe20000000000 */
[----:B------:R-:W-:Y:S01]  /*4010*/  UMOV UR49, 0x4008 ;  /* 0x0000400800317882 */ /* 0x000fe20000000000 */
[----:B------:R3:W-:Y:S01]  /*4020*/  UTCCP.T.S.4x32dp128bit tmem[UR33+0x80], gdesc[UR46] ;  /* 0x0000802e210079e7 */ /* 0x0007e20009100000 */
[----:B------:R3:W-:Y:S01]  /*4030*/  UTCCP.T.S.4x32dp128bit tmem[UR33+0x84], gdesc[UR48] ;  /* 0x00008430210079e7 */ /* 0x0007e20009100000 */
[----:B------:R-:W-:Y:S01]  /*4040*/  UMOV UR45, 0x40004040 ;  /* 0x40004040002d7882 */ /* 0x000fe20000000000 */
[----:B------:R-:W-:Y:S01]  /*4050*/  UMOV UR43, 0x40004040 ;  /* 0x40004040002b7882 */ /* 0x000fe20000000000 */
[----:B------:R-:W-:Y:S01]  /*4060*/  UMOV UR61, 0x40004040 ;  /* 0x40004040003d7882 */ /* 0x000fe20000000000 */
[----:B------:R3:W-:Y:S01]  /*4070*/  UTCQMMA gdesc[UR42], gdesc[UR44], tmem[UR17], tmem[UR40], idesc[UR41], tmem[UR10], UP1 ;  /* 0x000a282c2a007dea */ /* 0x0007e20008800311 */
[----:B------:R-:W-:Y:S01]  /*4080*/  UMOV UR59, 0x40004040 ;  /* 0x40004040003b7882 */ /* 0x000fe20000000000 */
[----:B------:R-:W-:Y:S01]  /*4090*/  UMOV UR57, 0x40004040 ;  /* 0x4000404000397882 */ /* 0x000fe20000000000 */
[----:B------:R3:W-:Y:S01]  /*40a0*/  UTCQMMA gdesc[UR58], gdesc[UR60], tmem[UR17], tmem[UR38], idesc[UR39], tmem[UR8], UPT ;  /* 0x0008263c3a007dea */ /* 0x0007e2000b800311 */
[----:B------:R-:W-:Y:S01]  /*40b0*/  UMOV UR55, 0x40004040 ;  /* 0x4000404000377882 */ /* 0x000fe20000000000 */
[----:B------:R-:W-:Y:S01]  /*40c0*/  UMOV UR53, 0x40004040 ;  /* 0x4000404000357882 */ /* 0x000fe20000000000 */
[----:B------:R3:W-:Y:S01]  /*40d0*/  UTCQMMA gdesc[UR54], gdesc[UR56], tmem[UR17], tmem[UR36], idesc[UR37], tmem[UR6], UPT ;  /* 0x0006243836007dea */ /* 0x0007e2000b800311 */
[----:B------:R-:W-:Y:S01]  /*40e0*/  UMOV UR51, 0x40004040 ;  /* 0x4000404000337882 */ /* 0x000fe20000000000 */
[----:B------:R-:W-:Y:S01]  /*40f0*/  UMOV UR26, 0x1 ;  /* 0x00000001001a7882 */ /* 0x000fe20000000000 */
[----:B------:R3:W-:Y:S01]  /*4100*/  UTCQMMA gdesc[UR50], gdesc[UR52], tmem[UR17], tmem[UR34], idesc[UR35], tmem[UR4], UPT ;  /* 0x0004223432007dea */ /* 0x0007e2000b800311 */
[----:B------:R3:W-:Y:S01]  /*4110*/  UTCBAR [UR15], URZ ;  /* 0x000000ff0f0073e9 */ /* 0x0007e200080000ff */
[----:B------:R-:W-:Y:S01]  /*4120*/  UMOV UR23, UR27 ;  /* 0x0000001b00177c82 */ /* 0x000fe20008000000 */
[----:B------:R-:W-:Y:S05]  /*4130*/  BRA.U UP0, `(.L_x_68) ;  /* 0xfffffffd00347547 */ /* 0x000fea000b83ffff */
.L_x_65:
[----:B------:R-:W-:Y:S01]  /*4140*/  UIADD3 UR28, UPT, UPT, UR28, 0x1, URZ ;  /* 0x000000011c1c7890 */ /* 0x000fe2000fffe0ff */
[----:B------:R-:W-:Y:S01]  /*4150*/  ISETP.NE.AND P0, PT, R13, 0x2, PT ;  /* 0x000000020d00780c */ /* 0x000fe20003f05270 */
[----:B------:R-:W-:Y:S01]  /*4160*/  UIADD3 UR16, UPT, UPT, UR16, 0xe0, URZ ;  /* 0x000000e010107890 */ /* 0x000fe2000fffe0ff */
[----:B------:R-:W-:Y:S01]  /*4170*/  IMAD.IADD R14, R9, 0x1, R86 ;  /* 0x00000001090e7824 */ /* 0x000fe200078e0256 */
[----:B------:R-:W-:Y:S01]  /*4180*/  UISETP.NE.AND UP0, UPT, UR28, 0x2, UPT ;  /* 0x000000021c00788c */ /* 0x000fe2000bf05270 */
[----:B--23--:R-:W-:Y:S02]  /*4190*/  SEL R2, RZ, 0x1, P0 ;  /* 0x00000001ff027807 */ /* 0x00cfe40000000000 */
[----:B------:R-:W-:Y:S01]  /*41a0*/  SEL R13, R13, RZ, P0 ;  /* 0x000000ff0d0d7207 */ /* 0x000fe20000000000 */
[----:B------:R-:W-:Y:S01]  /*41b0*/  USEL UR5, URZ, 0x1, UP0 ;  /* 0x00000001ff057887 */ /* 0x000fe20008000000 */
[----:B------:R-:W-:Y:S01]  /*41c0*/  LOP3.LUT R12, R12, R2, RZ, 0x3c, !PT ;  /* 0x000000020c0c7212 */ /* 0x000fe200078e3cff */
[----:B------:R-:W-:Y:S01]  /*41d0*/  USEL UR28, UR28, URZ, UP0 ;  /* 0x000000ff1c1c7287 */ /* 0x000fe20008000000 */
[----:B------:R2:W-:Y:S03]  /*41e0*/  UTCBAR [UR16], URZ ;  /* 0x000000ff100073e9 */ /* 0x0005e600080000ff */
[----:B------:R-:W-:Y:S01]  /*41f0*/  LOP3.LUT R15, R15, UR5, RZ, 0x3c, !PT ;  /* 0x000000050f0f7c12 */ /* 0x000fe2000f8e3cff */
[----:B------:R-:W-:Y:S07]  /*4200*/  @P3 BRA `(.L_x_69) ;  /* 0xfffffff000fc3947 */ /* 0x000fee000383ffff */
[----:B------:R-:W3:Y:S01]  /*4210*/  S2UR UR4, SR_CgaCtaId ;  /* 0x00000000000479c3 */ /* 0x000ee20000008800 */
[----:B------:R-:W-:Y:S01]  /*4220*/  ELECT P0, URZ, PT ;  /* 0x0000000000ff782f */ /* 0x000fe20003800000 */
[----:B-1----:R-:W-:Y:S01]  /*4230*/  IMAD.MOV.U32 R0, RZ, RZ, 0x1 ;  /* 0x00000001ff007424 */ /* 0x002fe200078e00ff */
[----:B------:R-:W-:Y:S01]  /*4240*/  UIADD3 UR14, UPT, UPT, UR14, 0xf0, URZ ;  /* 0x000000f00e0e7890 */ /* 0x000fe2000fffe0ff */
[----:B------:R-:W-:Y:S01]  /*4250*/  SHF.L.U32 R2, R15, 0x1f, RZ ;  /* 0x0000001f0f027819 */ /* 0x000fe200000006ff */
[----:B------:R-:W-:-:S03]  /*4260*/  UMOV UR5, 0x40 ;  /* 0x0000004000057882 */ /* 0x000fc60000000000 */
[----:B------:R-:W-:Y:S01]  /*4270*/  UVIRTCOUNT.DEALLOC.SMPOOL 0x80 ;  /* 0x000000800000784c */ /* 0x000fe20000000000 */
[----:B---3--:R-:W-:Y:S02]  /*4280*/  ULEA UR4, UR4, UR5, 0x18 ;  /* 0x0000000504047291 */ /* 0x008fe4000f8ec0ff */
[----:B------:R-:W-:-:S07]  /*4290*/  ULEA UR5, UR28, UR14, 0x3 ;  /* 0x0000000e1c057291 */ /* 0x000fce000f8e18ff */
[----:B------:R1:W-:Y:S02]  /*42a0*/  @P0 STS.U8 [UR4+0x1c], R0 ;  /* 0x00001c00ff000988 */ /* 0x0003e40008000004 */
[----:B------:R-:W3:Y:S02]  /*42b0*/  SYNCS.PHASECHK.TRANS64.TRYWAIT P0, [UR5], R2 ;  /* 0x00000002ff0075a7 */ /* 0x000ee40008001105 */
[----:B-1-3--:R-:W-:Y:S05]  /*42c0*/  @!P0 BRA `(.L_x_70) ;  /* 0x00000044001c8947 */ /* 0x00afea0003800000 */
.L_x_151:
        /* <DEDUP_REMOVED lines=9> */
.L_x_153:
[----:B------:R-:W-:Y:S01]  /*4360*/  NOP ;  /* 0x0000000000007918 */ /* 0x000fe20000000000 */
[----:B-1----:R-:W1:Y:S01]  /*4370*/  LDS R0, [UR4+0x14] ;  /* 0x00001404ff007984 */ /* 0x002e620008000800 */
[----:B------:R-:W-:Y:S01]  /*4380*/  ULOP3.LUT UR6, UR33, 0xffff, URZ, 0xc0, !UPT ;  /* 0x0000ffff21067892 */ /* 0x000fe2000f8ec0ff */
[----:B------:R-:W-:Y:S01]  /*4390*/  UMOV UR8, 0xffff ;  /* 0x0000ffff00087882 */ /* 0x000fe20000000000 */
[----:B------:R-:W-:Y:S02]  /*43a0*/  UMOV UR5, 0x1 ;  /* 0x0000000100057882 */ /* 0x000fe40000000000 */
[----:B------:R-:W-:-:S04]  /*43b0*/  USHF.R.U32.HI UR6, URZ, 0x5, UR6 ;  /* 0x00000005ff067899 */ /* 0x000fc80008011606 */
[----:B------:R-:W-:Y:S02]  /*43c0*/  USHF.L.U32 UR8, UR8, UR6, URZ ;  /* 0x0000000608087299 */ /* 0x000fe400080006ff */
[----:B------:R-:W-:-:S04]  /*43d0*/  USHF.L.U32 UR5, UR5, UR6, URZ ;  /* 0x0000000605057299 */ /* 0x000fc800080006ff */
[----:B-1----:R-:W-:-:S04]  /*43e0*/  LOP3.LUT R0, R0, UR8, RZ, 0xc0, !PT ;  /* 0x0000000800007c12 */ /* 0x002fc8000f8ec0ff */
[----:B------:R-:W-:-:S13]  /*43f0*/  ISETP.NE.AND P0, PT, R0, UR8, PT ;  /* 0x0000000800007c0c */ /* 0x000fda000bf05270 */
[----:B------:R-:W-:Y:S05]  /*4400*/  @P0 BRA `(.L_x_72) ;  /* 0x0000000000580947 */ /* 0x000fea0003800000 */
[----:B------:R-:W1:Y:S02]  /*4410*/  LDS R0, [UR4+0x18] ;  /* 0x00001804ff007984 */ /* 0x000e640008000800 */
[----:B-1----:R-:W-:-:S04]  /*4420*/  LOP3.LUT R0, R0, UR5, RZ, 0xc0, !PT ;  /* 0x0000000500007c12 */ /* 0x002fc8000f8ec0ff */
[----:B------:R-:W-:-:S13]  /*4430*/  ISETP.NE.AND P0, PT, R0, UR5, PT ;  /* 0x0000000500007c0c */ /* 0x000fda000bf05270 */
[----:B------:R-:W-:Y:S05]  /*4440*/  @P0 BRA `(.L_x_73) ;  /* 0x00000000003c0947 */ /* 0x000fea0003800000 */
[----:B------:R-:W1:Y:S01]  /*4450*/  S2R R2, SR_LANEID ;  /* 0x0000000000027919 */ /* 0x000e620000000000 */
[----:B------:R-:W-:Y:S01]  /*4460*/  ULOP3.LUT UR8, URZ, UR8, URZ, 0x33, !UPT ;  /* 0x00000008ff087292 */ /* 0x000fe2000f8e33ff */
[----:B------:R-:W-:Y:S02]  /*4470*/  VOTEU.ANY UR7, UPT, PT ;  /* 0x0000000000077886 */ /* 0x000fe400038e0100 */
[----:B------:R-:W-:-:S03]  /*4480*/  UFLO.U32 UR7, UR7 ;  /* 0x00000007000772bd */ /* 0x000fc600080e0000 */
[----:B------:R-:W-:-:S04]  /*4490*/  IMAD.U32 R0, RZ, RZ, UR8 ;  /* 0x00000008ff007e24 */ /* 0x000fc8000f8e00ff */
[----:B------:R3:W2:Y:S02]  /*44a0*/  REDUX UR6, R0 ;  /* 0x00000000000673c4 */ /* 0x0006a40000000000 */
[----:B------:R1:W-:Y:S02]  /*44b0*/  UTCATOMSWS.AND URZ, UR8 ;  /* 0x0000000800ff79e3 */ /* 0x0003e40008000000 */
[----:B-1----:R-:W-:Y:S02]  /*44c0*/  ISETP.EQ.U32.AND P0, PT, R2, UR7, PT ;  /* 0x0000000702007c0c */ /* 0x002fe4000bf02070 */
[----:B---3--:R-:W-:Y:S02]  /*44d0*/  LOP3.LUT R0, RZ, UR5, RZ, 0x33, !PT ;  /* 0x00000005ff007c12 */ /* 0x008fe4000f8e33ff */
[----:B--2---:R-:W-:Y:S02]  /*44e0*/  MOV R2, UR6 ;  /* 0x0000000600027c02 */ /* 0x004fe40008000f00 */
[----:B------:R-:W1:Y:S07]  /*44f0*/  REDUX UR5, R0 ;  /* 0x00000000000573c4 */ /* 0x000e6e0000000000 */
[----:B------:R2:W-:Y:S01]  /*4500*/  @P0 ATOMS.AND RZ, [UR4+0x14], R2 ;  /* 0x00001402ffff098c */ /* 0x0005e2000a800004 */
[----:B-1----:R-:W-:-:S05]  /*4510*/  IMAD.U32 R0, RZ, RZ, UR5 ;  /* 0x00000005ff007e24 */ /* 0x002fca000f8e00ff */
[----:B------:R2:W-:Y:S01]  /*4520*/  @P0 ATOMS.AND RZ, [UR4+0x18], R0 ;  /* 0x00001800ffff098c */ /* 0x0005e2000a800004 */
[----:B------:R-:W-:Y:S05]  /*4530*/  BRA `(.L_x_74) ;  /* 0x0000000000147947 */ /* 0x000fea0003800000 */
.L_x_73:
[----:B------:R-:W-:Y:S02]  /*4540*/  MOV R2, 0x4560 ;  /* 0x0000456000027802 */ /* 0x000fe40000000f00 */
[----:B--2-45:R-:W-:Y:S05]  /*4550*/  CALL.REL.NOINC `($__internal_0_$__cuda_sm10x_tcgen05_guardrail_trap_col_being_dealloced_not_returned_by_alloc) ;  /* 0x0000004400847944 */ /* 0x034fea0003c00000 */
[----:B------:R-:W-:Y:S05]  /*4560*/  BRA `(.L_x_74) ;  /* 0x0000000000087947 */ /* 0x000fea0003800000 */
.L_x_72:
[----:B------:R-:W-:Y:S02]  /*4570*/  MOV R2, 0x4590 ;  /* 0x0000459000027802 */ /* 0x000fe40000000f00 */
[----:B--2-45:R-:W-:Y:S05]  /*4580*/  CALL.REL.NOINC `($__internal_2_$__cuda_sm10x_tcgen05_guardrail_trap_unallocated_columns_being_dealloced) ;  /* 0x0000004400907944 */ /* 0x034fea0003c00000 */
.L_x_74:
[----:B------:R-:W-:Y:S01]  /*4590*/  NOP ;  /* 0x0000000000007918 */ /* 0x000fe20000000000 */
[----:B------:R-:W-:Y:S05]  /*45a0*/  EXIT ;  /* 0x000000000000794d */ /* 0x000fea0003800000 */
.L_x_56:
[----:B------:R-:W-:-:S09]  /*45b0*/  UISETP.NE.OR UP2, UPT, UR8, 0x3, !UP2 ;  /* 0x000000030800788c */ /* 0x000fd2000d745670 */
[----:B------:R-:W-:Y:S05]  /*45c0*/  BRA.U UP2, `(.L_x_75) ;  /* 0x0000000d02ac7547 */ /* 0x000fea000b800000 */
[----:B------:R-:W1:Y:S01]  /*45d0*/  LDC R0, c[0x0][0xf30] ;  /* 0x0003cc00ff007b82 */ /* 0x000e620000000800 */
[----:B------:R-:W2:Y:S01]  /*45e0*/  LDCU.64 UR8, c[0x0][0xc88] ;  /* 0x00019100ff0877ac */ /* 0x000ea20008000a00 */
[----:B------:R-:W-:Y:S01]  /*45f0*/  IMAD.MOV.U32 R30, RZ, RZ, 0x1 ;  /* 0x00000001ff1e7424 */ /* 0x000fe200078e00ff */
[----:B------:R-:W-:Y:S01]  /*4600*/  CS2R R26, SRZ ;  /* 0x00000000001a7805 */ /* 0x000fe2000001ff00 */
[----:B------:R-:W-:Y:S01]  /*4610*/  IMAD.MOV.U32 R24, RZ, RZ, 0x2000 ;  /* 0x00002000ff187424 */ /* 0x000fe200078e00ff */
[----:B------:R-:W4:Y:S03]  /*4620*/  LDCU.64 UR4, c[0x0][0xc90] ;  /* 0x00019200ff0477ac */ /* 0x000f260008000a00 */
[----:B------:R-:W3:Y:S01]  /*4630*/  LDC R19, c[0x0][0x370] ;  /* 0x0000dc00ff137b82 */ /* 0x000ee20000000800 */
[----:B------:R-:W-:Y:S01]  /*4640*/  UMOV UR7, 0x400 ;  /* 0x0000040000077882 */ /* 0x000fe20000000000 */
[----:B------:R-:W-:-:S02]  /*4650*/  UPLOP3.LUT UP1, UPT, UPT, UPT, UPT, 0x40, 0x4 ;  /* 0x000000000004789c */ /* 0x000fc40003f2e870 */
[----:B------:R-:W-:-:S04]  /*4660*/  ULEA UR7, UR45, UR7, 0x18 ;  /* 0x000000072d077291 */ /* 0x000fc8000f8ec0ff */
[----:B------:R-:W3:Y:S01]  /*4670*/  LDC R3, c[0x0][0xf0c] ;  /* 0x0003c300ff037b82 */ /* 0x000ee20000000800 */
[----:B--2---:R-:W-:-:S03]  /*4680*/  UISETP.NE.U32.AND UP3, UPT, UR8, URZ, UPT ;  /* 0x000000ff0800728c */ /* 0x004fc6000bf65070 */
[----:B------:R-:W-:Y:S01]  /*4690*/  UMOV UR8, URZ ;  /* 0x000000ff00087c82 */ /* 0x000fe20008000000 */
[----:B----4-:R-:W-:-:S03]  /*46a0*/  UISETP.NE.U32.AND UP4, UPT, UR4, URZ, UPT ;  /* 0x000000ff0400728c */ /* 0x010fc6000bf85070 */
[----:B------:R-:W2:Y:S01]  /*46b0*/  LDC R15, c[0x0][0xf20] ;  /* 0x0003c800ff0f7b82 */ /* 0x000ea20000000800 */
[----:B-1----:R-:W-:Y:S01]  /*46c0*/  ISETP.NE.AND P1, PT, R0, 0x1, PT ;  /* 0x000000010000780c */ /* 0x002fe20003f25270 */
[----:B------:R-:W-:Y:S02]  /*46d0*/  UISETP.NE.AND.EX UP3, UPT, UR9, URZ, UPT, UP3 ;  /* 0x000000ff0900728c */ /* 0x000fe4000bf65330 */
[----:B------:R-:W-:-:S04]  /*46e0*/  UISETP.NE.AND.EX UP4, UPT, UR5, URZ, UPT, UP4 ;  /* 0x000000ff0500728c */ /* 0x000fc8000bf85340 */
[----:B------:R-:W1:Y:S08]  /*46f0*/  LDC.64 R28, c[0x0][0x348] ;  /* 0x0000d200ff1c7b82 */ /* 0x000e700000000a00 */
[----:B------:R-:W4:Y:S08]  /*4700*/  LDC.64 R16, c[0x0][0xf10] ;  /* 0x0003c400ff107b82 */ /* 0x000f300000000a00 */
[----:B------:R-:W1:Y:S08]  /*4710*/  LDC.64 R6, c[0x0][0xf18] ;  /* 0x0003c600ff067b82 */ /* 0x000e700000000a00 */
[----:B------:R-:W1:Y:S08]  /*4720*/  LDC.64 R4, c[0x0][0xf28] ;  /* 0x0003ca00ff047b82 */ /* 0x000e700000000a00 */
[----:B--23--:R-:W1:Y:S02]  /*4730*/  LDC R18, c[0x0][0x374] ;  /* 0x0000dd00ff127b82 */ /* 0x00ce640000000800 */
.L_x_84:
[C---:B------:R-:W-:Y:S02]  /*4740*/  LEA R0, R27.reuse, UR7, 0x3 ;  /* 0x000000071b007c11 */ /* 0x040fe4000f8e18ff */
[----:B------:R-:W-:Y:S02]  /*4750*/  SHF.L.U32 R2, R26, 0x1f, RZ ;  /* 0x0000001f1a027819 */ /* 0x000fe400000006ff */
[----:B------:R-:W-:Y:S02]  /*4760*/  LEA R20, R27, UR7, 0x4 ;  /* 0x000000071b147c11 */ /* 0x000fe4000f8e20ff */
[----:B--2---:R-:W2:Y:S02]  /*4770*/  SYNCS.PHASECHK.TRANS64.TRYWAIT P0, [R0+URZ+0xc0], R2 ;  /* 0x0000c002000075a7 */ /* 0x004ea400080011ff */
[----:B--2---:R-:W-:Y:S05]  /*4780*/  @!P0 BRA `(.L_x_76) ;  /* 0x00000040001c8947 */ /* 0x004fea0003800000 */
.L_x_154:
[----:B------:R-:W-:Y:S01]  /*4790*/  ISETP.GE.AND P0, PT, R40, 0x1, PT ;  /* 0x000000012800780c */ /* 0x000fe20003f06270 */
[----:B------:R-:W3:Y:S01]  /*47a0*/  LDS.128 R20, [R20+0x130] ;  /* 0x0001300014147984 */ /* 0x000ee20000000c00 */
[----:B--2---:R-:W-:Y:S01]  /*47b0*/  VIADD R0, R0, 0xd0 ;  /* 0x000000d000007836 */ /* 0x004fe20000000000 */
[----:B------:R-:W-:Y:S01]  /*47c0*/  @!PT LDS RZ, [RZ] ;  /* 0x00000000fffff984 */ /* 0x000fe20000000800 */
[----:B------:R-:W-:Y:S01]  /*47d0*/  @!PT LDS RZ, [RZ] ;  /* 0x00000000fffff984 */ /* 0x000fe20000000800 */
[----:B------:R-:W-:Y:S01]  /*47e0*/  @!PT LDS RZ, [RZ] ;  /* 0x00000000fffff984 */ /* 0x000fe20000000800 */
[----:B------:R-:W-:Y:S01]  /*47f0*/  @!PT LDS RZ, [RZ] ;  /* 0x00000000fffff984 */ /* 0x000fe20000000800 */
[----:B------:R2:W-:Y:S06]  /*4800*/  MEMBAR.ALL.CTA ;  /* 0x0000000000007992 */ /* 0x0005ec0000008000 */
[----:B--2---:R-:W2:Y:S01]  /*4810*/  FENCE.VIEW.ASYNC.S ;  /* 0x00000000000073c6 */ /* 0x004ea20000000000 */
[----:B------:R-:W-:Y:S04]  /*4820*/  PRMT R0, RZ, 0x654, R0 ;  /* 0x00000654ff007816 */ /* 0x000fe80000000000 */
[----:B--2---:R2:W-:Y:S01]  /*4830*/  SYNCS.ARRIVE.TRANS64.RED.A1T0 RZ, [R0+URZ], RZ ;  /* 0x000000ff00ff79a7 */ /* 0x0045e200081004ff */
[----:B---3--:R-:W-:Y:S11]  /*4840*/  LOP3.LUT P3, RZ, R22, 0x1, RZ, 0xc0, !PT ;  /* 0x0000000116ff7812 */ /* 0x008ff6000786c0ff */
[----:B------:R-:W-:Y:S02]  /*4850*/  @!UPT UIADD3 URZ, UPT, UPT, URZ, URZ, URZ ;  /* 0x000000fffffff290 */ /* 0x000fe4000fffe0ff */
[----:B------:R-:W-:Y:S02]  /*4860*/  @P3 MOV R11, R20 ;  /* 0x00000014000b3202 */ /* 0x000fe40000000f00 */
[----:B------:R-:W-:Y:S01]  /*4870*/  @P3 LOP3.LUT R10, R21, 0xffff, RZ, 0xc0, !PT ;  /* 0x0000ffff150a3812 */ /* 0x000fe200078ec0ff */
[----:B--2---:R-:W-:Y:S06]  /*4880*/  @!P0 BRA `(.L_x_77) ;  /* 0x0000000000a48947 */ /* 0x004fec0003800000 */
[----:B-1----:R-:W-:Y:S01]  /*4890*/  IMAD.HI.U32 R0, R18, R7, RZ ;  /* 0x0000000712007227 */ /* 0x002fe200078e00ff */
[----:B------:R-:W-:Y:S02]  /*48a0*/  ISETP.NE.AND P0, PT, R6, 0x1, PT ;  /* 0x000000010600780c */ /* 0x000fe40003f05270 */
[----:B------:R-:W-:Y:S01]  /*48b0*/  ISETP.NE.AND P2, PT, R40, 0x1, PT ;  /* 0x000000012800780c */ /* 0x000fe20003f45270 */
[----:B----4-:R-:W-:Y:S01]  /*48c0*/  IMAD.HI.U32 R9, R19, R16, RZ ;  /* 0x0000001013097227 */ /* 0x010fe200078e00ff */
[----:B------:R-:W-:Y:S02]  /*48d0*/  SHF.R.U32.HI R0, RZ, R15, R0 ;  /* 0x0000000fff007219 */ /* 0x000fe40000011600 */
[----:B------:R-:W-:Y:S01]  /*48e0*/  ISETP.NE.AND P4, PT, R3, 0x1, PT ;  /* 0x000000010300780c */ /* 0x000fe20003f85270 */
[----:B------:R-:W-:Y:S01]  /*48f0*/  IMAD.HI.U32 R13, R10, R7, RZ ;  /* 0x000000070a0d7227 */ /* 0x000fe200078e00ff */
[----:B------:R-:W-:Y:S02]  /*4900*/  SHF.R.U32.HI R9, RZ, R17, R9 ;  /* 0x00000011ff097219 */ /* 0x000fe40000011609 */
[----:B------:R-:W-:Y:S01]  /*4910*/  SEL R0, R18, R0, !P0 ;  /* 0x0000000012007207 */ /* 0x000fe20004000000 */
[----:B------:R-:W-:Y:S01]  /*4920*/  IMAD.HI.U32 R12, R11, R16, RZ ;  /* 0x000000100b0c7227 */ /* 0x000fe200078e00ff */
[----:B------:R-:W-:Y:S03]  /*4930*/  SEL R9, R19, R9, !P4 ;  /* 0x0000000913097207 */ /* 0x000fe60006000000 */
[-C--:B------:R-:W-:Y:S01]  /*4940*/  IMAD.HI.U32 R8, R0, R4.reuse, RZ ;  /* 0x0000000400087227 */ /* 0x080fe200078e00ff */
[----:B------:R-:W-:Y:S03]  /*4950*/  SHF.R.U32.HI R12, RZ, R17, R12 ;  /* 0x00000011ff0c7219 */ /* 0x000fe6000001160c */
[----:B------:R-:W-:Y:S01]  /*4960*/  IMAD.HI.U32 R2, R9, R4, RZ ;  /* 0x0000000409027227 */ /* 0x000fe200078e00ff */
[----:B------:R-:W-:Y:S02]  /*4970*/  @P2 SHF.R.U32.HI R0, RZ, R5, R8 ;  /* 0x00000005ff002219 */ /* 0x000fe40000011608 */
[----:B------:R-:W-:Y:S02]  /*4980*/  SHF.R.U32.HI R8, RZ, R15, R13 ;  /* 0x0000000fff087219 */ /* 0x000fe4000001160d */
[----:B------:R-:W-:Y:S01]  /*4990*/  @P2 SHF.R.U32.HI R9, RZ, R5, R2 ;  /* 0x00000005ff092219 */ /* 0x000fe20000011602 */
[----:B------:R-:W-:Y:S01]  /*49a0*/  IMAD R0, R40, R0, RZ ;  /* 0x0000000028007224 */ /* 0x000fe200078e02ff */
[----:B------:R-:W-:Y:S02]  /*49b0*/  SEL R8, R10, R8, !P0 ;  /* 0x000000080a087207 */ /* 0x000fe40004000000 */
[----:B------:R-:W-:Y:S01]  /*49c0*/  SEL R2, R11, R12, !P4 ;  /* 0x0000000c0b027207 */ /* 0x000fe20006000000 */
[----:B------:R-:W-:Y:S01]  /*49d0*/  IMAD R12, R40, R9, RZ ;  /* 0x00000009280c7224 */ /* 0x000fe200078e02ff */
[C---:B------:R-:W-:Y:S01]  /*49e0*/  ISETP.GE.AND P0, PT, R8.reuse, R0, PT ;  /* 0x000000000800720c */ /* 0x040fe20003f06270 */
[----:B------:R-:W-:Y:S03]  /*49f0*/  IMAD.HI.U32 R0, R8, R4, RZ ;  /* 0x0000000408007227 */ /* 0x000fe600078e00ff */
[----:B------:R-:W-:Y:S02]  /*4a00*/  ISETP.GE.OR P0, PT, R2, R12, P0 ;  /* 0x0000000c0200720c */ /* 0x000fe40000706670 */
[-C--:B------:R-:W-:Y:S04]  /*4a10*/  SHF.R.U32.HI R0, RZ, R5.reuse, R0 ;  /* 0x00000005ff007219 */ /* 0x080fe80000011600 */
[----:B------:R-:W-:Y:S05]  /*4a20*/  SEL R13, R8, R0, !P2 ;  /* 0x00000000080d7207 */ /* 0x000fea0005000000 */
[----:B------:R-:W-:Y:S02]  /*4a30*/  IMAD.MOV R12, RZ, RZ, -R13 ;  /* 0x000000ffff0c7224 */ /* 0x000fe400078e0a0d */
[----:B------:R-:W-:Y:S04]  /*4a40*/  @!P0 IMAD.HI.U32 R0, R2, R4, RZ ;  /* 0x0000000402008227 */ /* 0x000fe800078e00ff */
[----:B------:R-:W-:Y:S01]  /*4a50*/  IMAD R12, R40, R12, R8 ;  /* 0x0000000c280c7224 */ /* 0x000fe200078e0208 */
[----:B------:R-:W-:Y:S04]  /*4a60*/  @!P0 SHF.R.U32.HI R0, RZ, R5, R0 ;  /* 0x00000005ff008219 */ /* 0x000fe80000011600 */
[----:B------:R-:W-:Y:S04]  /*4a70*/  @!P0 SEL R0, R2, R0, !P2 ;  /* 0x0000000002008207 */ /* 0x000fe80005000000 */
[----:B------:R-:W-:Y:S01]  /*4a80*/  @!P0 IADD3 R13, PT, PT, R13, -R0, RZ ;  /* 0x800000000d0d8210 */ /* 0x000fe20007ffe0ff */
[----:B------:R-:W-:Y:S01]  /*4a90*/  @!P0 IMAD R0, R9, R12, R0 ;  /* 0x0000000c09008224 */ /* 0x000fe200078e0200 */
[----:B------:R-:W-:Y:S01]  /*4aa0*/  IADD3 R9, PT, PT, -R8, RZ, RZ ;  /* 0x000000ff08097210 */ /* 0x000fe20007ffe1ff */
[--C-:B------:R-:W-:Y:S02]  /*4ab0*/  IMAD.MOV R12, RZ, RZ, -R2.reuse ;  /* 0x000000ffff0c7224 */ /* 0x100fe400078e0a02 */
[----:B------:R-:W-:Y:S02]  /*4ac0*/  @!P0 IMAD R8, R13, R40, R2 ;  /* 0x000000280d088224 */ /* 0x000fe400078e0202 */
[----:B------:R-:W-:Y:S02]  /*4ad0*/  @!P0 IMAD.MOV.U32 R2, RZ, RZ, R0 ;  /* 0x000000ffff028224 */ /* 0x000fe400078e0000 */
[----:B------:R-:W-:Y:S02]  /*4ae0*/  IMAD R11, R3, R12, R11 ;  /* 0x0000000c030b7224 */ /* 0x000fe400078e020b */
[----:B------:R-:W-:Y:S02]  /*4af0*/  IMAD R10, R6, R9, R10 ;  /* 0x00000009060a7224 */ /* 0x000fe400078e020a */
[----:B------:R-:W-:Y:S02]  /*4b00*/  IMAD R11, R2, R3, R11 ;  /* 0x00000003020b7224 */ /* 0x000fe400078e020b */
[----:B------:R-:W-:Y:S02]  /*4b10*/  IMAD R10, R8, R6, R10 ;  /* 0x00000006080a7224 */ /* 0x000fe400078e020a */
.L_x_77:
[----:B------:R-:W-:Y:S05]  /*4b20*/  BRA.U UP1, `(.L_x_78) ;  /* 0x0000000101107547 */ /* 0x000fea000b800000 */
[----:B------:R-:W-:Y:S04]  /*4b30*/  MOV R2, UR6 ;  /* 0x0000000600027c02 */ /* 0x000fe80008000f00 */
[----:B------:R-:W-:Y:S04]  /*4b40*/  SHF.L.U32 R2, R2, 0x1f, RZ ;  /* 0x0000001f02027819 */ /* 0x000fe800000006ff */
[----:B------:R-:W2:Y:S02]  /*4b50*/  SYNCS.PHASECHK.TRANS64.TRYWAIT P0, [UR7+0xb8], R2 ;  /* 0x0000b802ff0075a7 */ /* 0x000ea40008001107 */
[----:B--2---:R-:W-:Y:S05]  /*4b60*/  @!P0 BRA `(.L_x_79) ;  /* 0x0000003c00388947 */ /* 0x004fea0003800000 */
.L_x_78:
[----:B------:R-:W-:Y:S01]  /*4b70*/  R2UR UR10, R14 ;  /* 0x000000000e0a72ca */ /* 0x000fe200000e0000 */
[----:B------:R-:W-:Y:S01]  /*4b80*/  USHF.L.U32 UR11, UR27, 0x7, URZ ;  /* 0x000000071b0b7899 */ /* 0x000fe200080006ff */
[----:B------:R-:W-:Y:S04]  /*4b90*/  ISETP.NE.U32.AND P2, PT, RZ, UR4, PT ;  /* 0x00000004ff007c0c */ /* 0x000fe8000bf45070 */
[----:B------:R-:W-:Y:S07]  /*4ba0*/  ISETP.NE.AND.EX P2, PT, RZ, UR5, PT, P2 ;  /* 0x00000005ff007c0c */ /* 0x000fee000bf45320 */
[----:B------:R-:W-:Y:S01]  /*4bb0*/  USHF.L.U32 UR10, UR10, 0x6, URZ ;  /* 0x000000060a0a7899 */ /* 0x000fe200080006ff */
[----:B------:R-:W-:Y:S11]  /*4bc0*/  BRA.U !UP4, `(.L_x_80) ;  /* 0x000000010c347547 */ /* 0x000ff6000b800000 */
[----:B------:R-:W-:Y:S01]  /*4bd0*/  UPLOP3.LUT UP0, UPT, UPT, UPT, UP3, 0x80, 0x8 ;  /* 0x000000000008789c */ /* 0x000fe20003f0f030 */
[----:B--2---:R-:W-:Y:S02]  /*4be0*/  HFMA2 R0, -RZ, RZ, 0, 5.9604644775390625e-08 ;  /* 0x00000001ff007431 */ /* 0x004fe400000001ff */
[----:B------:R-:W-:Y:S03]  /*4bf0*/  IMAD.MOV.U32 R88, RZ, RZ, 0x1 ;  /* 0x00000001ff587424 */ /* 0x000fe600078e00ff */
[----:B------:R-:W-:Y:S05]  /*4c00*/  PLOP3.LUT P0, PT, PT, PT, UP0, 0x80, 0x8 ;  /* 0x000000000008781c */ /* 0x000fea0003f0f008 */
[----:B------:R-:W2:Y:S01]  /*4c10*/  @UP0 LDCU.64 UR12, c[0x0][0xc88] ;  /* 0x00019100ff0c07ac */ /* 0x000ea20008000a00 */
[----:B------:R-:W-:Y:S07]  /*4c20*/  @UP0 UIMAD UR9, UR44, UR4, URZ ;  /* 0x000000042c0902a4 */ /* 0x000fee000f8e02ff */
[----:B------:R-:W-:Y:S01]  /*4c30*/  @!P0 PRMT R88, R0, 0x7610, R88 ;  /* 0x0000761000588816 */ /* 0x000fe20000000058 */
[----:B--2---:R-:W-:Y:S03]  /*4c40*/  @UP0 UIMAD.WIDE UR12, UR9, 0x4, UR12 ;  /* 0x00000004090c08a5 */ /* 0x004fe6000f8e020c */
[----:B------:R-:W2:Y:S03]  /*4c50*/  @!UP0 LDCU UR9, c[0x0][0xc80] ;  /* 0x00019000ff0987ac */ /* 0x000ea60008000800 */
[----:B------:R-:W-:Y:S01]  /*4c60*/  IMAD.U32 R8, RZ, RZ, UR12 ;  /* 0x0000000cff087e24 */ /* 0x000fe2000f8e00ff */
[----:B------:R-:W-:Y:S05]  /*4c70*/  MOV R9, UR13 ;  /* 0x0000000d00097c02 */ /* 0x000fea0008000f00 */
[----:B-----5:R3:W5:Y:S02]  /*4c80*/  @P0 LDG.E R49, desc[UR46][R8.64] ;  /* 0x0000002e08310981 */ /* 0x020764000c1e1900 */
[----:B--23--:R-:W-:Y:S07]  /*4c90*/  @!P0 IMAD.U32 R49, RZ, RZ, UR9 ;  /* 0x00000009ff318e24 */ /* 0x00cfee000f8e00ff */
.L_x_80:
[----:B-----5:R-:W-:Y:S01]  /*4ca0*/  @!P2 FSETP.EQ.AND P0, PT, R49, RZ, PT ;  /* 0x000000ff3100a20b */ /* 0x020fe20003f02000 */
[----:B------:R-:W-:Y:S01]  /*4cb0*/  @!UPT UIADD3 URZ, UPT, UPT, URZ, URZ, URZ ;  /* 0x000000fffffff290 */ /* 0x000fe2000fffe0ff */
[----:B------:R-:W-:Y:S11]  /*4cc0*/  @!P2 BRA `(.L_x_81) ;  /* 0x000000000014a947 */ /* 0x000ff60003800000 */
[----:B------:R-:W-:Y:S02]  /*4cd0*/  LOP3.LUT P2, RZ, R88, 0xff, RZ, 0xc0, !PT ;  /* 0x000000ff58ff7812 */ /* 0x000fe4000784c0ff */
[----:B------:R-:W-:Y:S04]  /*4ce0*/  PLOP3.LUT P0, PT, PT, PT, UP0, 0x80, 0x8 ;  /* 0x000000000008781c */ /* 0x000fe80003f0f008 */
[----:B------:R-:W-:Y:S07]  /*4cf0*/  PLOP3.LUT P0, PT, P0, PT, PT, 0x8, 0x80 ;  /* 0x000000000080781c */ /* 0x000fee000070e170 */
[----:B------:R-:W-:Y:S11]  /*4d00*/  @P2 FSETP.EQ.AND P0, PT, R49, RZ, PT ;  /* 0x000000ff3100220b */ /* 0x000ff60003f02000 */
[----:B------:R-:W-:Y:S02]  /*4d10*/  @!UPT UIADD3 URZ, UPT, UPT, URZ, URZ, URZ ;  /* 0x000000fffffff290 */ /* 0x000fe4000fffe0ff */
.L_x_81:
[----:B------:R-:W-:Y:S01]  /*4d20*/  ULEA UR15, UR8, UR7, 0x3 ;  /* 0x00000007080f7291 */ /* 0x000fe2000f8e18ff */
[----:B------:R-:W-:Y:S02]  /*4d30*/  SHF.L.U32 R9, R30, 0x1f, RZ ;  /* 0x0000001f1e097819 */ /* 0x000fe400000006ff */
[----:B------:R-:W-:Y:S04]  /*4d40*/  ELECT P4, URZ, PT ;  /* 0x0000000000ff782f */ /* 0x000fe80003880000 */
[----:B------:R-:W-:Y:S02]  /*4d50*/  PLOP3.LUT P4, PT, P0, P4, PT, 0xf2, 0x2f ;  /* 0x00000000002f781c */ /* 0x000fe40000789e72 */
[----:B------:R-:W3:Y:S11]  /*4d60*/  SYNCS.PHASECHK.TRANS64.TRYWAIT P2, [UR15+0x98], R9 ;  /* 0x00009809ff0075a7 */ /* 0x000ef6000804110f */
[----:B-1----:R-:W-:Y:S05]  /*4d70*/  @!P4 IADD3 R8, P0, PT, R28, 0x980, RZ ;  /* 0x000009801c08c810 */ /* 0x002fea0007f1e0ff */
[----:B--2---:R-:W-:Y:S01]  /*4d80*/  @!P4 IMAD.X R2, RZ, RZ, R29, P0 ;  /* 0x000000ffff02c224 */ /* 0x004fe200000e061d */
[----:B---3--:R-:W-:Y:S07]  /*4d90*/  @!P2 BRA `(.L_x_82) ;  /* 0x0000003800c4a947 */ /* 0x008fee0003800000 */
.L_x_157:
[----:B------:R-:W2:Y:S01]  /*4da0*/  LDC.64 R12, c[0x0][0xf18] ;  /* 0x0003c600ff0c7b82 */ /* 0x000ea20000000a00 */
[----:B------:R-:W-:Y:S01]  /*4db0*/  @!P4 R2UR UR9, R2 ;  /* 0x000000000209c2ca */ /* 0x000fe200000e0000 */
[----:B------:R-:W-:Y:S01]  /*4dc0*/  VOTEU.ALL UP2, P4 ;  /* 0x0000000000ff7886 */ /* 0x000fe20002040000 */
[----:B------:R-:W-:Y:S01]  /*4dd0*/  @!P4 R2UR UR12, R8 ;  /* 0x00000000080cc2ca */ /* 0x000fe200000e0000 */
[----:B------:R-:W-:Y:S01]  /*4de0*/  UIADD3 UR14, UPT, UPT, UR8, 0x1, URZ ;  /* 0x00000001080e7890 */ /* 0x000fe2000fffe0ff */
[----:B-1----:R-:W-:Y:S03]  /*4df0*/  @!P4 IMAD.MOV.U32 R0, RZ, RZ, 0x2000 ;  /* 0x00002000ff00c424 */ /* 0x002fe600078e00ff */
[----:B------:R-:W1:Y:S01]  /*4e00*/  @!P1 LDC R2, c[0x0][0xf0c] ;  /* 0x0003c300ff029b82 */ /* 0x000e620000000800 */
[----:B------:R-:W-:Y:S01]  /*4e10*/  @!UP2 ULEA UR8, UR8, UR7, 0xd ;  /* 0x000000070808a291 */ /* 0x000fe2000f8e68ff */
[----:B------:R-:W-:Y:S01]  /*4e20*/  @P3 SHF.R.U32.HI R25, RZ, 0x10, R21 ;  /* 0x00000010ff193819 */ /* 0x000fe20000011615 */
[----:B------:R-:W-:Y:S01]  /*4e30*/  VOTEU.ALL UP1, P4 ;  /* 0x0000000000ff7886 */ /* 0x000fe20002020000 */
[----:B------:R-:W-:Y:S01]  /*4e40*/  UMOV UR20, 0x0 ;  /* 0x0000000000147882 */ /* 0x000fe20000000000 */
[----:B------:R-:W-:Y:S01]  /*4e50*/  @!UP2 UIADD3 UR8, UPT, UPT, UR8, 0x200, URZ ;  /* 0x000002000808a890 */ /* 0x000fe2000fffe0ff */
[----:B------:R-:W-:Y:S01]  /*4e60*/  VIADD R27, R27, 0x1 ;  /* 0x000000011b1b7836 */ /* 0x000fe20000000000 */
[----:B------:R-:W-:Y:S01]  /*4e70*/  UMOV UR21, 0x10000000 ;  /* 0x1000000000157882 */ /* 0x000fe20000000000 */
[----:B------:R-:W-:Y:S01]  /*4e80*/  IMAD.U32 R9, RZ, RZ, UR9 ;  /* 0x00000009ff097e24 */ /* 0x000fe2000f8e00ff */
[----:B------:R-:W-:Y:S01]  /*4e90*/  UIADD3 UR9, UPT, UPT, UR15, 0x80, URZ ;  /* 0x000000800f097890 */ /* 0x000fe2000fffe0ff */
[----:B------:R-:W-:Y:S01]  /*4ea0*/  IMAD.U32 R8, RZ, RZ, UR12 ;  /* 0x0000000cff087e24 */ /* 0x000fe2000f8e00ff */
[----:B------:R-:W-:Y:S01]  /*4eb0*/  UMOV UR12, UR44 ;  /* 0x0000002c000c7c82 */ /* 0x000fe20008000000 */
[----:B------:R-:W-:Y:S01]  /*4ec0*/  UISETP.NE.AND UP5, UPT, UR14, 0x3, UPT ;  /* 0x000000030e00788c */ /* 0x000fe2000bfa5270 */
[----:B------:R-:W-:Y:S01]  /*4ed0*/  @!P4 R2UR UR19, R9 ;  /* 0x000000000913c2ca */ /* 0x000fe200000e0000 */
[----:B------:R-:W-:Y:S01]  /*4ee0*/  UPRMT UR16, UR45, 0x654, UR9 ;  /* 0x000006542d107896 */ /* 0x000fe20008000009 */
[----:B------:R-:W-:Y:S01]  /*4ef0*/  @!P4 R2UR UR18, R8 ;  /* 0x000000000812c2ca */ /* 0x000fe200000e0000 */
[----:B------:R-:W-:Y:S01]  /*4f00*/  USEL UR17, URZ, 0x1, UP5 ;  /* 0x00000001ff117887 */ /* 0x000fe2000a800000 */
[----:B------:R-:W3:Y:S01]  /*4f10*/  LDC.64 R8, c[0x0][0xf10] ;  /* 0x0003c400ff087b82 */ /* 0x000ee20000000a00 */
[----:B------:R-:W-:Y:S04]  /*4f20*/  USEL UR14, UR14, URZ, UP5 ;  /* 0x000000ff0e0e7287 */ /* 0x000fe8000a800000 */
[----:B------:R-:W-:Y:S01]  /*4f30*/  ULEA UR13, UR14, UR7, 0x3 ;  /* 0x000000070e0d7291 */ /* 0x000fe2000f8e18ff */
[----:B------:R-:W-:Y:S04]  /*4f40*/  LOP3.LUT R30, R30, UR17, RZ, 0x3c, !PT ;  /* 0x000000111e1e7c12 */ /* 0x000fe8000f8e3cff */
[----:B------:R-:W-:Y:S01]  /*4f50*/  SHF.L.U32 R14, R30, 0x1f, RZ ;  /* 0x0000001f1e0e7819 */ /* 0x000fe200000006ff */
[----:B------:R1:W-:Y:S01]  /*4f60*/  @!UP1 UTMALDG.3D [UR8], [UR18], desc[UR20] ;  /* 0x00001408120095b4 */ /* 0x0003e20008011000 */
[----:B------:R5:W-:Y:S01]  /*4f70*/  @!P4 SYNCS.ARRIVE.TRANS64.RED.A0TR RZ, [UR15+0x80], R0 ;  /* 0x00008000ffffc9a7 */ /* 0x000be2000830040f */
[C---:B---3--:R-:W-:Y:S01]  /*4f80*/  @!P1 IMAD.HI.U32 R8, R11.reuse, R8, RZ ;  /* 0x000000080b089227 */ /* 0x048fe200078e00ff */
[----:B--2---:R-:W-:Y:S02]  /*4f90*/  @!P1 ISETP.NE.AND P0, PT, R12, 0x1, PT ;  /* 0x000000010c00980c */ /* 0x004fe40003f05270 */
[----:B-1----:R-:W-:Y:S01]  /*4fa0*/  @!P1 ISETP.NE.AND P2, PT, R2, 0x1, PT ;  /* 0x000000010200980c */ /* 0x002fe20003f45270 */
[----:B------:R-:W-:Y:S01]  /*4fb0*/  SYNCS.ARRIVE.TRANS64.RED.A1T0 RZ, [UR16], RZ ;  /* 0x000000ffffff79a7 */ /* 0x000fe20008100410 */
[C---:B------:R-:W-:Y:S01]  /*4fc0*/  @!P1 IMAD.HI.U32 R13, R10.reuse, R13, RZ ;  /* 0x0000000d0a0d9227 */ /* 0x040fe200078e00ff */
[----:B------:R-:W-:Y:S04]  /*4fd0*/  @!P1 SHF.R.U32.HI R8, RZ, R9, R8 ;  /* 0x00000009ff089219 */ /* 0x000fe80000011608 */
[----:B------:R-:W-:Y:S01]  /*4fe0*/  @!P1 SEL R8, R11, R8, !P2 ;  /* 0x000000080b089207 */ /* 0x000fe20005000000 */
[----:B------:R-:W1:Y:S01]  /*4ff0*/  SYNCS.PHASECHK.TRANS64.TRYWAIT P5, [UR13+0x98], R14 ;  /* 0x0000980eff0075a7 */ /* 0x000e6200080a110d */
[----:B-----5:R-:W2:Y:S02]  /*5000*/  @!P1 LDC R0, c[0x0][0xf20] ;  /* 0x0003c800ff009b82 */ /* 0x020ea40000000800 */
[----:B--2---:R-:W-:Y:S04]  /*5010*/  @!P1 SHF.R.U32.HI R0, RZ, R0, R13 ;  /* 0x00000000ff009219 */ /* 0x004fe8000001160d */
[----:B------:R-:W-:Y:S05]  /*5020*/  @!P1 SEL R9, R10, R0, !P0 ;  /* 0x000000000a099207 */ /* 0x000fea0004000000 */
[----:B------:R-:W-:Y:S02]  /*5030*/  @!P1 IMAD.IADD R0, R9, 0x1, -R8 ;  /* 0x0000000109009824 */ /* 0x000fe400078e0a08 */
[----:B------:R-:W-:Y:S02]  /*5040*/  @!P1 IMAD.IADD R8, R8, 0x1, -R9 ;  /* 0x0000000108089824 */ /* 0x000fe400078e0a09 */
[----:B------:R-:W-:Y:S02]  /*5050*/  @!P1 IMAD R11, R0, R2, R11 ;  /* 0x00000002000b9224 */ /* 0x000fe400078e020b */
[----:B------:R-:W-:Y:S01]  /*5060*/  @!P1 IMAD R10, R8, R12, R10 ;  /* 0x0000000c080a9224 */ /* 0x000fe200078e020a */
[----:B-1----:R-:W-:Y:S06]  /*5070*/  @!P5 BRA `(.L_x_83) ;  /* 0x000000380024d947 */ /* 0x002fec0003800000 */
.L_x_159:
[----:B------:R-:W-:Y:S01]  /*5080*/  @!P4 IADD3 R2, P0, PT, R28, 0x980, RZ ;  /* 0x000009801c02c810 */ /* 0x000fe20007f1e0ff */
[----:B------:R-:W-:Y:S01]  /*5090*/  UMOV UR18, 0x0 ;  /* 0x0000000000127882 */ /* 0x000fe20000000000 */
[----:B------:R-:W-:Y:S01]  /*50a0*/  UMOV UR19, 0x10000000 ;  /* 0x1000000000137882 */ /* 0x000fe20000000000 */
[----:B------:R-:W-:Y:S01]  /*50b0*/  VOTEU.ALL UP1, P4 ;  /* 0x0000000000ff7886 */ /* 0x000fe20002020000 */
[----:B------:R-:W-:Y:S01]  /*50c0*/  @!P4 R2UR UR9, R2 ;  /* 0x000000000209c2ca */ /* 0x000fe200000e0000 */
[----:B-1----:R-:W-:Y:S01]  /*50d0*/  @!P4 IMAD.X R0, RZ, RZ, R29, P0 ;  /* 0x000000ffff00c224 */ /* 0x002fe200000e061d */
[----:B------:R-:W-:Y:S01]  /*50e0*/  UMOV UR12, UR44 ;  /* 0x0000002c000c7c82 */ /* 0x000fe20008000000 */
[----:B------:R-:W-:Y:S01]  /*50f0*/  @P3 R2UR UR44, R25 ;  /* 0x00000000192c32ca */ /* 0x000fe200000e0000 */
[----:B------:R-:W-:Y:S01]  /*5100*/  @!UP1 ULEA UR15, UR14, UR7, 0xd ;  /* 0x000000070e0f9291 */ /* 0x000fe2000f8e68ff */
[----:B------:R-:W-:Y:S01]  /*5110*/  ISETP.NE.AND P0, PT, R27, 0x2, PT ;  /* 0x000000021b00780c */ /* 0x000fe20003f05270 */
[----:B------:R-:W-:Y:S01]  /*5120*/  @!UP1 UIADD3 UR10, UPT, UPT, UR10, 0x20, URZ ;  /* 0x000000200a0a9890 */ /* 0x000fe2000fffe0ff */
[----:B------:R-:W-:Y:S01]  /*5130*/  @!P4 R2UR UR8, R0 ;  /* 0x000000000008c2ca */ /* 0x000fe200000e0000 */
[----:B------:R-:W-:Y:S01]  /*5140*/  UIADD3 UR14, UPT, UPT, UR14, 0x1, URZ ;  /* 0x000000010e0e7890 */ /* 0x000fe2000fffe0ff */
[----:B------:R-:W-:Y:S01]  /*5150*/  IMAD.IADD R0, R11, 0x1, R87 ;  /* 0x000000010b007824 */ /* 0x000fe200078e0257 */
[----:B------:R-:W-:Y:S01]  /*5160*/  SEL R27, R27, RZ, P0 ;  /* 0x000000ff1b1b7207 */ /* 0x000fe20000000000 */
[----:B------:R-:W-:Y:S02]  /*5170*/  IMAD.IADD R14, R10, 0x1, R86 ;  /* 0x000000010a0e7824 */ /* 0x000fe400078e0256 */
[----:B------:R-:W-:Y:S01]  /*5180*/  IMAD.U32 R8, RZ, RZ, UR9 ;  /* 0x00000009ff087e24 */ /* 0x000fe2000f8e00ff */
[----:B------:R-:W-:Y:S01]  /*5190*/  UIADD3 UR9, UPT, UPT, UR13, 0x80, URZ ;  /* 0x000000800d097890 */ /* 0x000fe2000fffe0ff */
[----:B------:R-:W-:Y:S02]  /*51a0*/  R2UR UR27, R0 ;  /* 0x00000000001b72ca */ /* 0x000fe400000e0000 */
[----:B------:R-:W-:Y:S02]  /*51b0*/  SEL R0, RZ, 0x1, P0 ;  /* 0x00000001ff007807 */ /* 0x000fe40000000000 */
[----:B------:R-:W-:Y:S01]  /*51c0*/  @!P4 R2UR UR16, R8 ;  /* 0x000000000810c2ca */ /* 0x000fe200000e0000 */
[----:B------:R-:W-:Y:S01]  /*51d0*/  IMAD.U32 R9, RZ, RZ, UR8 ;  /* 0x00000008ff097e24 */ /* 0x000fe2000f8e00ff */
[----:B------:R-:W-:Y:S01]  /*51e0*/  @!UP1 UIADD3 UR8, UPT, UPT, UR15, 0x200, URZ ;  /* 0x000002000f089890 */ /* 0x000fe2000fffe0ff */
[----:B------:R-:W-:Y:S01]  /*51f0*/  LOP3.LUT R26, R26, R0, RZ, 0x3c, !PT ;  /* 0x000000001a1a7212 */ /* 0x000fe200078e3cff */
[----:B------:R-:W-:Y:S01]  /*5200*/  VOTEU.ALL UP1, P4 ;  /* 0x0000000000ff7886 */ /* 0x000fe20002020000 */
[----:B------:R-:W-:Y:S01]  /*5210*/  UPRMT UR15, UR45, 0x654, UR9 ;  /* 0x000006542d0f7896 */ /* 0x000fe20008000009 */
[----:B------:R-:W-:Y:S11]  /*5220*/  @!P4 R2UR UR17, R9 ;  /* 0x000000000911c2ca */ /* 0x000ff600000e0000 */
[----:B------:R-:W-:Y:S02]  /*5230*/  @!UPT UIADD3 URZ, UPT, UPT, URZ, URZ, URZ ;  /* 0x000000fffffff290 */ /* 0x000fe4000fffe0ff */
[----:B------:R1:W-:Y:S01]  /*5240*/  @!UP1 UTMALDG.3D [UR8], [UR16], desc[UR18] ;  /* 0x00001208100095b4 */ /* 0x0003e20008011000 */
[----:B------:R2:W-:Y:S01]  /*5250*/  @!P4 SYNCS.ARRIVE.TRANS64.RED.A0TR RZ, [UR13+0x80], R24 ;  /* 0x00008018ffffc9a7 */ /* 0x0005e2000830040d */
[----:B------:R-:W-:Y:S04]  /*5260*/  UISETP.NE.AND UP1, UPT, UR14, 0x3, UPT ;  /* 0x000000030e00788c */ /* 0x000fe8000bf25270 */
[----:B------:R-:W-:Y:S06]  /*5270*/  USEL UR13, URZ, 0x1, UP1 ;  /* 0x00000001ff0d7887 */ /* 0x000fec0008800000 */
[----:B------:R-:W-:Y:S01]  /*5280*/  LOP3.LUT R30, R30, UR13, RZ, 0x3c, !PT ;  /* 0x0000000d1e1e7c12 */ /* 0x000fe2000f8e3cff */
[----:B------:R-:W-:Y:S01]  /*5290*/  SYNCS.ARRIVE.TRANS64.RED.A1T0 RZ, [UR15], RZ ;  /* 0x000000ffffff79a7 */ /* 0x000fe2000810040f */
[----:B-1----:R-:W-:Y:S02]  /*52a0*/  USEL UR8, UR14, URZ, UP1 ;  /* 0x000000ff0e087287 */ /* 0x002fe40008800000 */
[----:B------:R-:W-:Y:S01]  /*52b0*/  UPLOP3.LUT UP1, UPT, UPT, UPT, UPT, 0x80, 0x8 ;  /* 0x000000000008789c */ /* 0x000fe20003f2f070 */
[----:B------:R-:W-:Y:S10]  /*52c0*/  @P3 BRA `(.L_x_84) ;  /* 0xfffffff4001c3947 */ /* 0x000ff4000383ffff */
[----:B------:R-:W-:Y:S01]  /*52d0*/  UIADD3 UR7, UPT, UPT, UR7, 0x98, URZ ;  /* 0x0000009807077890 */ /* 0x000fe2000fffe0ff */
[----:B------:R-:W-:-:S03]  /*52e0*/  SHF.L.U32 R2, R30, 0x1f, RZ ;  /* 0x0000001f1e027819 */ /* 0x000fc600000006ff */
[----:B------:R-:W-:-:S09]  /*52f0*/  ULEA UR4, UR8, UR7, 0x3 ;  /* 0x0000000708047291 */ /* 0x000fd2000f8e18ff */
[----:B------:R-:W1:Y:S02]  /*5300*/  SYNCS.PHASECHK.TRANS64.TRYWAIT P0, [UR4], R2 ;  /* 0x00000002ff0075a7 */ /* 0x000e640008001104 */
[----:B-1----:R-:W-:Y:S05]  /*5310*/  @!P0 BRA `(.L_x_85) ;  /* 0x0000003400948947 */ /* 0x002fea0003800000 */
.L_x_161:
        /* <DEDUP_REMOVED lines=9> */
.L_x_163:
[----:B------:R-:W-:-:S04]  /*53b0*/  UIADD3 UR5, UPT, UPT, UR5, 0x1, URZ ;  /* 0x0000000105057890 */ /* 0x000fc8000fffe0ff */
[----:B------:R-:W-:-:S04]  /*53c0*/  UISETP.NE.AND UP0, UPT, UR5, 0x3, UPT ;  /* 0x000000030500788c */ /* 0x000fc8000bf05270 */
[----:B------:R-:W-:Y:S02]  /*53d0*/  USEL UR4, URZ, 0x1, UP0 ;  /* 0x00000001ff047887 */ /* 0x000fe40008000000 */
[----:B------:R-:W-:-:S04]  /*53e0*/  USEL UR5, UR5, URZ, UP0 ;  /* 0x000000ff05057287 */ /* 0x000fc80008000000 */
[----:B------:R-:W-:Y:S01]  /*53f0*/  ULEA UR5, UR5, UR7, 0x3 ;  /* 0x0000000705057291 */ /* 0x000fe2000f8e18ff */
[----:B-1----:R-:W-:-:S04]  /*5400*/  LOP3.LUT R2, R30, UR4, RZ, 0x3c, !PT ;  /* 0x000000041e027c12 */ /* 0x002fc8000f8e3cff */
[----:B------:R-:W-:Y:S01]  /*5410*/  SHF.L.U32 R2, R2, 0x1f, RZ ;  /* 0x0000001f02027819 */ /* 0x000fe200000006ff */
[----:B------:R-:W-:-:S07]  /*5420*/  IMAD.U32 R0, RZ, RZ, UR5 ;  /* 0x00000005ff007e24 */ /* 0x000fce000f8e00ff */
.L_x_87:
[----:B-1----:R1:W3:Y:S02]  /*5430*/  SYNCS.PHASECHK.TRANS64.TRYWAIT P0, [R0+URZ], R2 ;  /* 0x00000002000075a7 */ /* 0x0022e400080011ff */
[----:B---3--:R-:W-:Y:S05]  /*5440*/  @!P0 NANOSLEEP.SYNCS 0x989680 ;  /* 0x009896800000895d */ /* 0x008fea0003900000 */
[----:B------:R-:W3:Y:S02]  /*5450*/  @!P0 SYNCS.PHASECHK.TRANS64 P0, [R0+URZ], R2 ;  /* 0x00000002000085a7 */ /* 0x000ee400080010ff */
[----:B---3--:R-:W-:Y:S05]  /*5460*/  @P0 EXIT ;  /* 0x000000000000094d */ /* 0x008fea0003800000 */
[----:B------:R-:W-:Y:S05]  /*5470*/  BRA `(.L_x_87) ;  /* 0xfffffffc00ec7947 */ /* 0x000fea000383ffff */
.L_x_75:
[----:B------:R-:W-:-:S06]  /*5480*/  UISETP.GE.AND UP1, UPT, UR8, 0x4, UPT ;  /* 0x000000040800788c */ /* 0x000fcc000bf26270 */
[----:B------:R-:W-:-:S13]  /*5490*/  PLOP3.LUT P0, PT, PT, PT, UP1, 0x80, 0x8 ;  /* 0x000000000008781c */ /* 0x000fda0003f0f018 */
[----:B------:R-:W-:Y:S05]  /*54a0*/  @!P0 EXIT ;  /* 0x000000000000894d */ /* 0x000fea0003800000 */
[----:B------:R-:W-:Y:S01]  /*54b0*/  BAR.SYNC.DEFER_BLOCKING 0x6, 0xa0 ;  /* 0x0182800000007b1d */ /* 0x000fe20000010000 */
[C---:B------:R-:W-:Y:S01]  /*54c0*/  IMAD.SHL.U32 R2, R93.reuse, 0x20, RZ ;  /* 0x000000205d027824 */ /* 0x040fe200078e00ff */
[C---:B------:R-:W-:Y:S01]  /*54d0*/  LOP3.LUT R94, R93.reuse, 0x2, RZ, 0xc0, !PT ;  /* 0x000000025d5e7812 */ /* 0x040fe200078ec0ff */
[C---:B------:R-:W-:Y:S01]  /*54e0*/  IMAD.SHL.U32 R99, R93.reuse, 0x4, RZ ;  /* 0x000000045d637824 */ /* 0x040fe200078e00ff */
[C---:B------:R-:W-:Y:S01]  /*54f0*/  LOP3.LUT R100, R93.reuse, 0x60, RZ, 0xc0, !PT ;  /* 0x000000605d647812 */ /* 0x040fe200078ec0ff */
[C---:B------:R-:W-:Y:S01]  /*5500*/  IMAD.U32 R46, R93.reuse, 0x10000, RZ ;  /* 0x000100005d2e7824 */ /* 0x040fe200078e00ff */
[----:B------:R-:W-:Y:S02]  /*5510*/  UMOV UR48, 0x400 ;  /* 0x0000040000307882 */ /* 0x000fe40000000000 */
[----:B------:R-:W1:Y:S01]  /*5520*/  LDC R91, c[0x0][0x370] ;  /* 0x0000dc00ff5b7b82 */ /* 0x000e620000000800 */
[----:B------:R-:W-:Y:S01]  /*5530*/  ULEA UR48, UR45, UR48, 0x18 ;  /* 0x000000302d307291 */ /* 0x000fe2000f8ec0ff */
[----:B------:R-:W-:Y:S01]  /*5540*/  LOP3.LUT R3, R2, 0xc0, RZ, 0xc0, !PT ;  /* 0x000000c002037812 */ /* 0x000fe200078ec0ff */
[----:B------:R-:W-:Y:S01]  /*5550*/  IMAD.MOV.U32 R45, RZ, RZ, RZ ;  /* 0x000000ffff2d7224 */ /* 0x000fe200078e00ff */
[----:B------:R-:W-:Y:S01]  /*5560*/  LOP3.LUT R93, R93, 0x4, RZ, 0xc0, !PT ;  /* 0x000000045d5d7812 */ /* 0x000fe200078ec0ff */
[----:B------:R-:W-:Y:S01]  /*5570*/  UIADD3 UR52, UPT, UPT, UR48, 0x200, URZ ;  /* 0x0000020030347890 */ /* 0x000fe2000fffe0ff */
[----:B------:R-:W-:-:S02]  /*5580*/  LOP3.LUT R99, R3, 0x18, R99, 0xf8, !PT ;  /* 0x0000001803637812 */ /* 0x000fc400078ef863 */
[----:B------:R-:W-:Y:S01]  /*5590*/  CS2R R96, SRZ ;  /* 0x0000000000607805 */ /* 0x000fe2000001ff00 */
[----:B------:R-:W2:Y:S01]  /*55a0*/  LDC R42, c[0x0][0xf0c] ;  /* 0x0003c300ff2a7b82 */ /* 0x000ea20000000800 */
[----:B------:R-:W-:Y:S01]  /*55b0*/  LOP3.LUT R46, R46, 0x600000, RZ, 0xc0, !PT ;  /* 0x006000002e2e7812 */ /* 0x000fe200078ec0ff */
[----:B------:R-:W-:Y:S01]  /*55c0*/  IMAD.MOV.U32 R103, RZ, RZ, RZ ;  /* 0x000000ffff677224 */ /* 0x000fe200078e00ff */
[----:B------:R-:W-:Y:S01]  /*55d0*/  IADD3 R98, PT, PT, -R93, 0x2, RZ ;  /* 0x000000025d627810 */ /* 0x000fe20007ffe1ff */
[----:B------:R-:W-:Y:S01]  /*55e0*/  IMAD.MOV R94, RZ, RZ, -R94 ;  /* 0x000000ffff5e7224 */ /* 0x000fe200078e0a5e */
[----:B------:R-:W-:Y:S01]  /*55f0*/  LOP3.LUT R99, R99, 0xf20, R2, 0xf8, !PT ;  /* 0x00000f2063637812 */ /* 0x000fe200078ef802 */
[----:B------:R-:W-:Y:S01]  /*5600*/  IMAD.MOV R93, RZ, RZ, -R93 ;  /* 0x000000ffff5d7224 */ /* 0x000fe200078e0a5d */
[----:B------:R-:W4:Y:S01]  /*5610*/  LDCU.64 UR54, c[0x0][0x348] ;  /* 0x00006900ff3677ac */ /* 0x000f220008000a00 */
[----:B------:R-:W1:Y:S01]  /*5620*/  LDC R89, c[0x0][0xf20] ;  /* 0x0003c800ff597b82 */ /* 0x000e620000000800 */
[----:B------:R-:W3:Y:S01]  /*5630*/  LDS R0, [UR48+0x150] ;  /* 0x00015030ff007984 */ /* 0x000ee20008000800 */
[----:B------:R-:W-:Y:S01]  /*5640*/  IMAD.SHL.U32 R98, R98, 0x10, RZ ;  /* 0x0000001062627824 */ /* 0x000fe200078e00ff */
[----:B------:R-:W-:Y:S01]  /*5650*/  LEA R99, R99, UR52, 0x1 ;  /* 0x0000003463637c11 */ /* 0x000fe2000f8e08ff */
[----:B------:R-:W-:Y:S01]  /*5660*/  UMOV UR51, 0x1 ;  /* 0x0000000100337882 */ /* 0x000fe20000000000 */
[----:B------:R-:W-:Y:S01]  /*5670*/  UMOV UR56, URZ ;  /* 0x000000ff00387c82 */ /* 0x000fe20008000000 */
[----:B------:R-:W1:Y:S02]  /*5680*/  LDCU.64 UR40, c[0x0][0xc88] ;  /* 0x00019100ff2877ac */ /* 0x000e640008000a00 */
[----:B------:R-:W1:Y:S01]  /*5690*/  LDC R41, c[0x0][0xf30] ;  /* 0x0003cc00ff297b82 */ /* 0x000e620000000800 */
[----:B------:R-:W1:Y:S01]  /*56a0*/  LDCU.64 UR42, c[0x0][0xc90] ;  /* 0x00019200ff2a77ac */ /* 0x000e620008000a00 */
[----:B------:R-:W-:Y:S01]  /*56b0*/  UMOV UR50, URZ ;  /* 0x000000ff00327c82 */ /* 0x000fe20008000000 */
[----:B------:R-:W-:-:S05]  /*56c0*/  UMOV UR49, URZ ;  /* 0x000000ff00317c82 */ /* 0x000fca0008000000 */
[----:B------:R-:W1:Y:S08]  /*56d0*/  LDC.64 R84, c[0x0][0xf10] ;  /* 0x0003c400ff547b82 */ /* 0x000e700000000a00 */
[----:B------:R-:W1:Y:S08]  /*56e0*/  LDC.64 R38, c[0x0][0xf18] ;  /* 0x0003c600ff267b82 */ /* 0x000e700000000a00 */
[----:B------:R-:W1:Y:S08]  /*56f0*/  LDC.64 R36, c[0x0][0xf28] ;  /* 0x0003ca00ff247b82 */ /* 0x000e700000000a00 */
[----:B------:R-:W1:Y:S01]  /*5700*/  LDC.64 R82, c[0x0][0xcb0] ;  /* 0x00032c00ff527b82 */ /* 0x000e620000000a00 */
[----:B---3--:R-:W-:-:S07]  /*5710*/  IMAD.IADD R46, R0, 0x1, R46 ;  /* 0x00000001002e7824 */ /* 0x008fce00078e022e */
[----:B------:R-:W3:Y:S08]  /*5720*/  LDC.64 R80, c[0x0][0xca8] ;  /* 0x00032a00ff507b82 */ /* 0x000ef00000000a00 */
[----:B--2-4-:R-:W1:Y:S02]  /*5730*/  LDC R90, c[0x0][0x374] ;  /* 0x0000dd00ff5a7b82 */ /* 0x014e640000000800 */
.L_x_118:
[C---:B------:R-:W-:Y:S02]  /*5740*/  LEA R0, R103.reuse, UR48, 0x3 ;  /* 0x0000003067007c11 */ /* 0x040fe4000f8e18ff */
[----:B------:R-:W-:Y:S02]  /*5750*/  SHF.L.U32 R2, R96, 0x1f, RZ ;  /* 0x0000001f60027819 */ /* 0x000fe400000006ff */
[----:B------:R-:W-:Y:S02]  /*5760*/  LEA R16, R103, UR48, 0x4 ;  /* 0x0000003067107c11 */ /* 0x000fe4000f8e20ff */
[----:B------:R-:W2:Y:S02]  /*5770*/  SYNCS.PHASECHK.TRANS64.TRYWAIT P0, [R0+URZ+0xc0], R2 ;  /* 0x0000c002000075a7 */ /* 0x000ea400080011ff */
[----:B--2---:R-:W-:Y:S05]  /*5780*/  @!P0 BRA `(.L_x_88) ;  /* 0x0000003000a88947 */ /* 0x004fea0003800000 */
.L_x_164:
[----:B------:R-:W4:Y:S01]  /*5790*/  LDC.64 R10, c[0x0][0xf10] ;  /* 0x0003c400ff0a7b82 */ /* 0x000f220000000a00 */
[----:B------:R-:W3:Y:S01]  /*57a0*/  LDS.128 R16, [R16+0x130] ;  /* 0x0001300010107984 */ /* 0x000ee20000000c00 */
[----:B-1----:R-:W-:Y:S01]  /*57b0*/  ISETP.NE.AND P1, PT, R41, 0x1, PT ;  /* 0x000000012900780c */ /* 0x002fe20003f25270 */
[----:B--2---:R-:W-:Y:S01]  /*57c0*/  VIADD R0, R0, 0xd0 ;  /* 0x000000d000007836 */ /* 0x004fe20000000000 */
[----:B------:R-:W-:Y:S04]  /*57d0*/  ISETP.GE.AND P0, PT, R40, 0x1, PT ;  /* 0x000000012800780c */ /* 0x000fe80003f06270 */
[----:B------:R-:W1:Y:S01]  /*57e0*/  LDC.64 R8, c[0x0][0xf18] ;  /* 0x0003c600ff087b82 */ /* 0x000e620000000a00 */
[----:B------:R-:W-:Y:S01]  /*57f0*/  PRMT R0, RZ, 0x654, R0 ;  /* 0x00000654ff007816 */ /* 0x000fe20000000000 */
[----:B------:R-:W-:Y:S01]  /*5800*/  @!PT LDS RZ, [RZ] ;  /* 0x00000000fffff984 */ /* 0x000fe20000000800 */
[----:B------:R-:W-:Y:S01]  /*5810*/  @!PT LDS RZ, [RZ] ;  /* 0x00000000fffff984 */ /* 0x000fe20000000800 */
[----:B------:R-:W-:Y:S01]  /*5820*/  @!PT LDS RZ, [RZ] ;  /* 0x00000000fffff984 */ /* 0x000fe20000000800 */
[----:B------:R-:W-:Y:S01]  /*5830*/  @!PT LDS RZ, [RZ] ;  /* 0x00000000fffff984 */ /* 0x000fe20000000800 */
[----:B------:R2:W-:Y:S06]  /*5840*/  MEMBAR.ALL.CTA ;  /* 0x0000000000007992 */ /* 0x0005ec0000008000 */
[----:B--2---:R-:W2:Y:S01]  /*5850*/  FENCE.VIEW.ASYNC.S ;  /* 0x00000000000073c6 */ /* 0x004ea20000000000 */
[----:B------:R-:W1:Y:S08]  /*5860*/  @!P1 LDC R12, c[0x0][0xf20] ;  /* 0x0003c800ff0c9b82 */ /* 0x000e700000000800 */
[----:B------:R-:W1:Y:S01]  /*5870*/  @!P1 LDC R7, c[0x0][0xf0c] ;  /* 0x0003c300ff079b82 */ /* 0x000e620000000800 */
[----:B--2---:R2:W-:Y:S01]  /*5880*/  SYNCS.ARRIVE.TRANS64.RED.A1T0 RZ, [R0+URZ], RZ ;  /* 0x000000ff00ff79a7 */ /* 0x0045e200081004ff */
[----:B---3--:R-:W-:Y:S04]  /*5890*/  LOP3.LUT P4, RZ, R18, 0x1, RZ, 0xc0, !PT ;  /* 0x0000000112ff7812 */ /* 0x008fe8000788c0ff */
[----:B------:R-:W-:Y:S09]  /*58a0*/  P2R R101, PR, RZ, 0x10 ;  /* 0x00000010ff657803 */ /* 0x000ff20000000000 */
[----:B------:R-:W-:Y:S02]  /*58b0*/  @P4 MOV R44, R16 ;  /* 0x00000010002c4202 */ /* 0x000fe40000000f00 */
[----:B------:R-:W-:Y:S01]  /*58c0*/  @P4 LOP3.LUT R43, R17, 0xffff, RZ, 0xc0, !PT ;  /* 0x0000ffff112b4812 */ /* 0x000fe200078ec0ff */
[----:B--2-4-:R-:W-:Y:S06]  /*58d0*/  @!P0 BRA `(.L_x_89) ;  /* 0x0000000000a48947 */ /* 0x014fec0003800000 */
[----:B------:R-:W-:Y:S01]  /*58e0*/  IMAD.HI.U32 R0, R90, R39, RZ ;  /* 0x000000275a007227 */ /* 0x000fe200078e00ff */
[----:B------:R-:W-:Y:S02]  /*58f0*/  ISETP.NE.AND P0, PT, R38, 0x1, PT ;  /* 0x000000012600780c */ /* 0x000fe40003f05270 */
[----:B------:R-:W-:Y:S01]  /*5900*/  ISETP.NE.AND P2, PT, R40, 0x1, PT ;  /* 0x000000012800780c */ /* 0x000fe20003f45270 */
[----:B------:R-:W-:Y:S01]  /*5910*/  IMAD.HI.U32 R4, R91, R84, RZ ;  /* 0x000000545b047227 */ /* 0x000fe200078e00ff */
[----:B------:R-:W-:Y:S02]  /*5920*/  SHF.R.U32.HI R0, RZ, R89, R0 ;  /* 0x00000059ff007219 */ /* 0x000fe40000011600 */
[----:B------:R-:W-:Y:S01]  /*5930*/  ISETP.NE.AND P3, PT, R42, 0x1, PT ;  /* 0x000000012a00780c */ /* 0x000fe20003f65270 */
[----:B------:R-:W-:Y:S01]  /*5940*/  IMAD.HI.U32 R6, R43, R39, RZ ;  /* 0x000000272b067227 */ /* 0x000fe200078e00ff */
[-C--:B------:R-:W-:Y:S02]  /*5950*/  SHF.R.U32.HI R4, RZ, R85.reuse, R4 ;  /* 0x00000055ff047219 */ /* 0x080fe40000011604 */
        /* <DEDUP_REMOVED lines=14> */
[C---:B------:R-:W-:Y:S03]  /*5a40*/  IMAD.HI.U32 R0, R3.reuse, R36, RZ ;  /* 0x0000002403007227 */ /* 0x040fe600078e00ff */
[C---:B------:R-:W-:Y:S02]  /*5a50*/  ISETP.GE.OR P0, PT, R2.reuse, R5, P0 ;  /* 0x000000050200720c */ /* 0x040fe40000706670 */
[----:B------:R-:W-:Y:S04]  /*5a60*/  SHF.R.U32.HI R0, RZ, R37, R0 ;  /* 0x00000025ff007219 */ /* 0x000fe80000011600 */
[C---:B------:R-:W-:Y:S05]  /*5a70*/  SEL R6, R3.reuse, R0, !P2 ;  /* 0x0000000003067207 */ /* 0x040fea0005000000 */
        /* <DEDUP_REMOVED lines=14> */
[----:B------:R-:W-:Y:S07]  /*5b60*/  IMAD R43, R3, R38, R43 ;  /* 0x00000026032b7224 */ /* 0x000fee00078e022b */
.L_x_89:
[----:B------:R-:W-:Y:S01]  /*5b70*/  @!P1 IMAD.HI.U32 R0, R44, R10, RZ ;  /* 0x0000000a2c009227 */ /* 0x000fe200078e00ff */
[----:B-1----:R-:W-:Y:S01]  /*5b80*/  @!P1 ISETP.NE.AND P0, PT, R8, 0x1, PT ;  /* 0x000000010800980c */ /* 0x002fe20003f05270 */
[----:B------:R-:W-:Y:S01]  /*5b90*/  ULOP3.LUT UP0, URZ, UR52, 0x1b0, URZ, 0xc0, !UPT ;  /* 0x000001b034ff7892 */ /* 0x000fe2000f80c0ff */
[----:B------:R-:W-:Y:S01]  /*5ba0*/  @!P1 ISETP.NE.AND P2, PT, R7, 0x1, PT ;  /* 0x000000010700980c */ /* 0x000fe20003f45270 */
[----:B------:R-:W-:Y:S01]  /*5bb0*/  @!P1 IMAD.HI.U32 R2, R43, R9, RZ ;  /* 0x000000092b029227 */ /* 0x000fe200078e00ff */
[----:B------:R-:W-:Y:S01]  /*5bc0*/  @!P1 SHF.R.U32.HI R0, RZ, R11, R0 ;  /* 0x0000000bff009219 */ /* 0x000fe20000011600 */
[----:B------:R-:W-:Y:S01]  /*5bd0*/  USHF.L.U32 UR38, UR27, 0x7, URZ ;  /* 0x000000071b267899 */ /* 0x000fe200080006ff */
[----:B------:R-:W-:Y:S01]  /*5be0*/  R2UR UR37, R14 ;  /* 0x000000000e2572ca */ /* 0x000fe200000e0000 */
[----:B------:R-:W-:Y:S01]  /*5bf0*/  VIADD R103, R103, 0x1 ;  /* 0x0000000167677836 */ /* 0x000fe20000000000 */
[----:B------:R-:W-:Y:S02]  /*5c00*/  @!P1 SHF.R.U32.HI R2, RZ, R12, R2 ;  /* 0x0000000cff029219 */ /* 0x000fe40000011602 */
[----:B------:R-:W-:Y:S02]  /*5c10*/  @!P1 SEL R3, R44, R0, !P2 ;  /* 0x000000002c039207 */ /* 0x000fe40005000000 */
[----:B------:R-:W-:Y:S02]  /*5c20*/  @!P1 SEL R2, R43, R2, !P0 ;  /* 0x000000022b029207 */ /* 0x000fe40004000000 */
[----:B------:R-:W-:Y:S03]  /*5c30*/  @P4 SHF.R.U32.HI R95, RZ, 0x10, R17 ;  /* 0x00000010ff5f4819 */ /* 0x000fe60000011611 */
[----:B------:R-:W-:Y:S02]  /*5c40*/  @!P1 IMAD.IADD R0, R2, 0x1, -R3 ;  /* 0x0000000102009824 */ /* 0x000fe400078e0a03 */
[----:B------:R-:W-:Y:S01]  /*5c50*/  @!P1 IMAD.IADD R2, R3, 0x1, -R2 ;  /* 0x0000000103029824 */ /* 0x000fe200078e0a02 */
[----:B------:R-:W-:Y:S01]  /*5c60*/  USHF.L.U32 UR37, UR37, 0x6, URZ ;  /* 0x0000000625257899 */ /* 0x000fe200080006ff */
[----:B------:R-:W-:Y:S02]  /*5c70*/  @!P1 IMAD R44, R0, R7, R44 ;  /* 0x00000007002c9224 */ /* 0x000fe400078e022c */
[----:B------:R-:W-:Y:S01]  /*5c80*/  @!P1 IMAD R43, R2, R8, R43 ;  /* 0x00000008022b9224 */ /* 0x000fe200078e022b */
[----:B------:R-:W-:Y:S08]  /*5c90*/  BRA.U !UP0, `(.L_x_90) ;  /* 0x00000001087c7547 */ /* 0x000ff0000b800000 */
[----:B------:R-:W1:Y:S01]  /*5ca0*/  LDCU.64 UR8, c[0x4][0x80] ;  /* 0x01001000ff0877ac */ /* 0x000e620008000a00 */
[----:B------:R-:W-:Y:S01]  /*5cb0*/  MOV R2, 0x0 ;  /* 0x0000000000027802 */ /* 0x000fe20000000f00 */
[----:B------:R-:W-:Y:S02]  /*5cc0*/  HFMA2 R12, -RZ, RZ, 0, 5.9604644775390625e-08 ;  /* 0x00000001ff0c7431 */ /* 0x000fe400000001ff */
[----:B------:R-:W-:Y:S01]  /*5cd0*/  IMAD.MOV.U32 R8, RZ, RZ, 0x70 ;  /* 0x00000070ff087424 */ /* 0x000fe200078e00ff */
[----:B------:R2:W3:Y:S01]  /*5ce0*/  LDC.64 R14, c[0x4][R2] ;  /* 0x01000000020e7b82 */ /* 0x0004e20000000a00 */
[----:B------:R-:W4:Y:S01]  /*5cf0*/  LDCU.64 UR6, c[0x4][0x88] ;  /* 0x01001100ff0677ac */ /* 0x000f220008000a00 */
[----:B------:R-:W-:Y:S01]  /*5d00*/  IMAD.MOV.U32 R13, RZ, RZ, RZ ;  /* 0x000000ffff0d7224 */ /* 0x000fe200078e00ff */
[----:B------:R-:W2:Y:S01]  /*5d10*/  LDCU.64 UR4, c[0x4][0x8] ;  /* 0x01000100ff0477ac */ /* 0x000ea20008000a00 */
[----:B-1----:R-:W-:Y:S01]  /*5d20*/  MOV R5, UR9 ;  /* 0x0000000900057c02 */ /* 0x002fe20008000f00 */
[----:B------:R-:W-:Y:S01]  /*5d30*/  IMAD.U32 R4, RZ, RZ, UR8 ;  /* 0x00000008ff047e24 */ /* 0x000fe2000f8e00ff */
[----:B----4-:R-:W-:Y:S01]  /*5d40*/  MOV R7, UR7 ;  /* 0x0000000700077c02 */ /* 0x010fe20008000f00 */
[----:B------:R-:W-:Y:S01]  /*5d50*/  IMAD.U32 R6, RZ, RZ, UR6 ;  /* 0x00000006ff067e24 */ /* 0x000fe2000f8e00ff */
[----:B--2---:R-:W-:Y:S01]  /*5d60*/  MOV R11, UR5 ;  /* 0x00000005000b7c02 */ /* 0x004fe20008000f00 */
[----:B------:R-:W-:Y:S02]  /*5d70*/  IMAD.U32 R10, RZ, RZ, UR4 ;  /* 0x00000004ff0a7e24 */ /* 0x000fe4000f8e00ff */
[----:B------:R-:W-:Y:S07]  /*5d80*/  LEPC R20, `(.L_x_91) ;  /* 0x000000001014794e */ /* 0x000fee0000000000 */
[----:B---3-5:R-:W-:Y:S05]  /*5d90*/  CALL.ABS.NOINC R14 ;  /* 0x000000000e007343 */ /* 0x028fea0003c00000 */
.L_x_91:
[----:B------:R-:W1:Y:S01]  /*5da0*/  LDCU.64 UR8, c[0x4][0x80] ;  /* 0x01001000ff0877ac */ /* 0x000e620008000a00 */
[----:B------:R-:W2:Y:S01]  /*5db0*/  LDC.64 R2, c[0x4][R2] ;  /* 0x0100000002027b82 */ /* 0x000ea20000000a00 */
[----:B------:R-:W-:Y:S02]  /*5dc0*/  HFMA2 R12, -RZ, RZ, 0, 5.9604644775390625e-08 ;  /* 0x00000001ff0c7431 */ /* 0x000fe400000001ff */
[----:B------:R-:W-:Y:S02]  /*5dd0*/  IMAD.MOV.U32 R8, RZ, RZ, 0x70 ;  /* 0x00000070ff087424 */ /* 0x000fe400078e00ff */
[----:B------:R-:W-:Y:S01]  /*5de0*/  IMAD.MOV.U32 R13, RZ, RZ, RZ ;  /* 0x000000ffff0d7224 */ /* 0x000fe200078e00ff */
[----:B------:R-:W3:Y:S01]  /*5df0*/  LDCU.64 UR6, c[0x4][0x88] ;  /* 0x01001100ff0677ac */ /* 0x000ee20008000a00 */
[----:B------:R-:W4:Y:S01]  /*5e00*/  LDCU.64 UR4, c[0x4][0x8] ;  /* 0x01000100ff0477ac */ /* 0x000f220008000a00 */
[----:B-1----:R-:W-:Y:S02]  /*5e10*/  MOV R4, UR8 ;  /* 0x0000000800047c02 */ /* 0x002fe40008000f00 */
[----:B------:R-:W-:Y:S02]  /*5e20*/  MOV R5, UR9 ;  /* 0x0000000900057c02 */ /* 0x000fe40008000f00 */
[----:B---3--:R-:W-:Y:S01]  /*5e30*/  MOV R7, UR7 ;  /* 0x0000000700077c02 */ /* 0x008fe20008000f00 */
[----:B------:R-:W-:Y:S01]  /*5e40*/  IMAD.U32 R6, RZ, RZ, UR6 ;  /* 0x00000006ff067e24 */ /* 0x000fe2000f8e00ff */
[----:B----4-:R-:W-:Y:S01]  /*5e50*/  MOV R11, UR5 ;  /* 0x00000005000b7c02 */ /* 0x010fe20008000f00 */
[----:B------:R-:W-:Y:S02]  /*5e60*/  IMAD.U32 R10, RZ, RZ, UR4 ;  /* 0x00000004ff0a7e24 */ /* 0x000fe4000f8e00ff */
[----:B------:R-:W-:Y:S07]  /*5e70*/  LEPC R20, `(.L_x_90) ;  /* 0x000000001014794e */ /* 0x000fee0000000000 */
[----:B--2---:R-:W-:Y:S05]  /*5e80*/  CALL.ABS.NOINC R2 ;  /* 0x0000000002007343 */ /* 0x004fea0003c00000 */
.L_x_90:
[----:B------:R-:W-:Y:S01]  /*5e90*/  ISETP.NE.U32.AND P4, PT, R82, RZ, PT ;  /* 0x000000ff5200720c */ /* 0x000fe20003f85070 */
[----:B------:R-:W-:Y:S01]  /*5ea0*/  UISETP.NE.AND UP2, UPT, UR53, URZ, UPT ;  /* 0x000000ff3500728c */ /* 0x000fe2000bf45270 */
[----:B------:R-:W-:Y:S01]  /*5eb0*/  ISETP.NE.U32.AND P2, PT, RZ, UR40, PT ;  /* 0x00000028ff007c0c */ /* 0x000fe2000bf45070 */
[----:B------:R-:W-:Y:S01]  /*5ec0*/  UISETP.NE.U32.AND UP1, UPT, UR42, URZ, UPT ;  /* 0x000000ff2a00728c */ /* 0x000fe2000bf25070 */
[----:B------:R-:W-:Y:S01]  /*5ed0*/  ISETP.NE.AND.EX P4, PT, R83, RZ, PT, P4 ;  /* 0x000000ff5300720c */ /* 0x000fe20003f85340 */
[----:B------:R-:W-:Y:S01]  /*5ee0*/  UPLOP3.LUT UP0, UPT, UPT, UPT, UPT, 0x40, 0x4 ;  /* 0x000000000004789c */ /* 0x000fe20003f0e870 */
[----:B------:R-:W-:Y:S01]  /*5ef0*/  ISETP.NE.AND.EX P2, PT, RZ, UR41, PT, P2 ;  /* 0x00000029ff007c0c */ /* 0x000fe2000bf45320 */
[----:B------:R-:W-:Y:S01]  /*5f00*/  UISETP.NE.AND.EX UP1, UPT, UR43, URZ, UPT, UP1 ;  /* 0x000000ff2b00728c */ /* 0x000fe2000bf25310 */
[----:B------:R-:W-:Y:S04]  /*5f10*/  PLOP3.LUT P1, PT, PT, PT, UP2, 0x80, 0x8 ;  /* 0x000000000008781c */ /* 0x000fe80003f2f028 */
[----:B------:R-:W-:Y:S06]  /*5f20*/  @UP2 UPLOP3.LUT UP0, UPT, UPT, UPT, UP1, 0x80, 0x8 ;  /* 0x000000000008289c */ /* 0x000fec0003f0f010 */
[----:B------:R-:W-:Y:S01]  /*5f30*/  PLOP3.LUT P0, PT, PT, PT, UP0, 0x80, 0x8 ;  /* 0x000000000008781c */ /* 0x000fe20003f0f008 */
[----:B------:R-:W-:Y:S01]  /*5f40*/  @!UPT UIADD3 URZ, UPT, UPT, URZ, URZ, URZ ;  /* 0x000000fffffff290 */ /* 0x000fe2000fffe0ff */
[----:B------:R-:W-:Y:S11]  /*5f50*/  BRA.U !UP1, `(.L_x_92) ;  /* 0x0000000109387547 */ /* 0x000ff6000b800000 */
[----:B------:R-:W-:Y:S01]  /*5f60*/  UISETP.NE.U32.AND UP0, UPT, UR40, URZ, UPT ;  /* 0x000000ff2800728c */ /* 0x000fe2000bf05070 */
[----:B------:R-:W-:Y:S02]  /*5f70*/  HFMA2 R0, -RZ, RZ, 0, 5.9604644775390625e-08 ;  /* 0x00000001ff007431 */ /* 0x000fe400000001ff */
[----:B------:R-:W-:Y:S01]  /*5f80*/  IMAD.MOV.U32 R88, RZ, RZ, 0x1 ;  /* 0x00000001ff587424 */ /* 0x000fe200078e00ff */
[----:B------:R-:W-:Y:S06]  /*5f90*/  UISETP.NE.AND.EX UP0, UPT, UR41, URZ, UPT, UP0 ;  /* 0x000000ff2900728c */ /* 0x000fec000bf05300 */
[----:B------:R-:W-:Y:S05]  /*5fa0*/  PLOP3.LUT P3, PT, PT, PT, UP0, 0x80, 0x8 ;  /* 0x000000000008781c */ /* 0x000fea0003f6f008 */
[----:B------:R-:W1:Y:S01]  /*5fb0*/  @UP0 LDCU.64 UR6, c[0x0][0xc88] ;  /* 0x00019100ff0607ac */ /* 0x000e620008000a00 */
[----:B------:R-:W-:Y:S07]  /*5fc0*/  @UP0 UIMAD UR4, UR44, UR42, URZ ;  /* 0x0000002a2c0402a4 */ /* 0x000fee000f8e02ff */
[----:B------:R-:W-:Y:S01]  /*5fd0*/  @!P3 PRMT R88, R0, 0x7610, R88 ;  /* 0x000076100058b816 */ /* 0x000fe20000000058 */
[----:B-1----:R-:W-:Y:S03]  /*5fe0*/  @UP0 UIMAD.WIDE UR6, UR4, 0x4, UR6 ;  /* 0x00000004040608a5 */ /* 0x002fe6000f8e0206 */
[----:B------:R-:W1:Y:S03]  /*5ff0*/  @!UP0 LDCU UR4, c[0x0][0xc80] ;  /* 0x00019000ff0487ac */ /* 0x000e660008000800 */
[----:B------:R-:W-:Y:S01]  /*6000*/  IMAD.U32 R2, RZ, RZ, UR6 ;  /* 0x00000006ff027e24 */ /* 0x000fe2000f8e00ff */
[----:B------:R-:W-:Y:S05]  /*6010*/  MOV R3, UR7 ;  /* 0x0000000700037c02 */ /* 0x000fea0008000f00 */
[----:B-----5:R2:W5:Y:S02]  /*6020*/  @P3 LDG.E R49, desc[UR46][R2.64] ;  /* 0x0000002e02313981 */ /* 0x020564000c1e1900 */
[----:B-12---:R-:W-:Y:S02]  /*6030*/  @!P3 IMAD.U32 R49, RZ, RZ, UR4 ;  /* 0x00000004ff31be24 */ /* 0x006fe4000f8e00ff */
.L_x_92:
[----:B------:R-:W-:Y:S05]  /*6040*/  @!P4 BRA `(.L_x_93) ;  /* 0x000000000020c947 */ /* 0x000fea0003800000 */
[----:B------:R-:W-:Y:S04]  /*6050*/  ISETP.NE.U32.AND P3, PT, R80, RZ, PT ;  /* 0x000000ff5000720c */ /* 0x000fe80003f65070 */
[----:B------:R-:W-:Y:S11]  /*6060*/  ISETP.NE.AND.EX P3, PT, R81, RZ, PT, P3 ;  /* 0x000000ff5100720c */ /* 0x000ff60003f65330 */
[----:B------:R-:W-:Y:S02]  /*6070*/  @!UPT UIADD3 URZ, UPT, UPT, URZ, URZ, URZ ;  /* 0x000000fffffff290 */ /* 0x000fe4000fffe0ff */
[----:B------:R-:W1:Y:S01]  /*6080*/  @P3 LDC.64 R2, c[0x0][0xca8] ;  /* 0x00032a00ff023b82 */ /* 0x000e620000000a00 */
[----:B------:R-:W-:Y:S04]  /*6090*/  @P3 IMAD R0, R82, UR44, RZ ;  /* 0x0000002c52003c24 */ /* 0x000fe8000f8e02ff */
[----:B-1----:R-:W-:Y:S05]  /*60a0*/  @P3 IMAD.WIDE R2, R0, 0x4, R2 ;  /* 0x0000000400023825 */ /* 0x002fea00078e0202 */
[----:B-----5:R1:W5:Y:S02]  /*60b0*/  @P3 LDG.E R47, desc[UR46][R2.64] ;  /* 0x0000002e022f3981 */ /* 0x020364000c1e1900 */
[----:B-1----:R-:W2:Y:S02]  /*60c0*/  @!P3 LDC R47, c[0x0][0xca0] ;  /* 0x00032800ff2fbb82 */ /* 0x002ea40000000800 */
.L_x_93:
[----:B-----5:R-:W-:Y:S01]  /*60d0*/  FSETP.NEU.AND P3, PT, R49, RZ, PT ;  /* 0x000000ff3100720b */ /* 0x020fe20003f6d000 */
[----:B------:R-:W-:Y:S01]  /*60e0*/  ULOP3.LUT UR4, UR51, 0x1, URZ, 0x3c, !UPT ;  /* 0x0000000133047892 */ /* 0x000fe2000f8e3cff */
[----:B------:R-:W-:Y:S01]  /*60f0*/  SEL R4, RZ, 0xffffffff, P2 ;  /* 0xffffffffff047807 */ /* 0x000fe20001000000 */
[----:B------:R-:W-:Y:S01]  /*6100*/  IMAD.U32 R72, RZ, RZ, UR56 ;  /* 0x00000038ff487e24 */ /* 0x000fe2000f8e00ff */
[----:B------:R-:W-:Y:S01]  /*6110*/  @P1 LOP3.LUT P2, RZ, R88, 0xff, RZ, 0xc0, !PT ;  /* 0x000000ff58ff1812 */ /* 0x000fe2000784c0ff */
[----:B------:R-:W-:Y:S01]  /*6120*/  IMAD.SHL.U32 R106, R94, 0x10, RZ ;  /* 0x000000105e6a7824 */ /* 0x000fe200078e00ff */
[----:B------:R-:W-:Y:S01]  /*6130*/  @P1 SEL R0, RZ, 0xffffffff, P3 ;  /* 0xffffffffff001807 */ /* 0x000fe20001800000 */
[----:B------:R-:W-:Y:S01]  /*6140*/  IMAD.U32 R107, RZ, RZ, UR4 ;  /* 0x00000004ff6b7e24 */ /* 0x000fe2000f8e00ff */
[----:B------:R-:W-:Y:S01]  /*6150*/  LEA R73, R45, UR48, 0x3 ;  /* 0x000000302d497c11 */ /* 0x000fe2000f8e18ff */
[----:B------:R-:W-:Y:S01]  /*6160*/  IMAD.SHL.U32 R72, R72, 0x2000, RZ ;  /* 0x0000200048487824 */ /* 0x000fe200078e00ff */
[----:B------:R-:W-:Y:S01]  /*6170*/  @P0 SEL R0, R4, R0, !P2 ;  /* 0x0000000004000207 */ /* 0x000fe20005000000 */
[----:B------:R-:W-:Y:S01]  /*6180*/  IMAD.SHL.U32 R105, R93, 0x10, RZ ;  /* 0x000000105d697824 */ /* 0x000fe200078e00ff */
[----:B------:R-:W-:Y:S01]  /*6190*/  PLOP3.LUT P2, PT, PT, PT, UP1, 0x80, 0x8 ;  /* 0x000000000008781c */ /* 0x000fe20003f4f018 */
[----:B------:R-:W-:Y:S01]  /*61a0*/  IMAD.IADD R67, R99, 0x1, R72 ;  /* 0x0000000163437824 */ /* 0x000fe200078e0248 */
[----:B------:R-:W-:Y:S01]  /*61b0*/  @P1 LOP3.LUT R0, R0, 0x1, RZ, 0xc0, !PT ;  /* 0x0000000100001812 */ /* 0x000fe200078ec0ff */
[----:B------:R-:W-:Y:S01]  /*61c0*/  BSSY B1, `(.L_x_94) ;  /* 0x0000039000017945 */ /* 0x000fe20003800000 */
[----:B------:R-:W-:Y:S01]  /*61d0*/  LOP3.LUT P4, R102, R88, 0xff, RZ, 0xc0, !PT ;  /* 0x000000ff58667812 */ /* 0x000fe2000788c0ff */
[----:B------:R-:W-:Y:S01]  /*61e0*/  IMAD.IADD R66, R67, 0x1, R106 ;  /* 0x0000000143427824 */ /* 0x000fe200078e026a */
[----:B------:R-:W-:Y:S01]  /*61f0*/  ISETP.NE.U32.OR P5, PT, R0, 0x1, !P1 ;  /* 0x000000010000780c */ /* 0x000fe20004fa5470 */
[----:B------:R-:W-:Y:S01]  /*6200*/  IMAD.U32 R0, RZ, RZ, UR56 ;  /* 0x00000038ff007e24 */ /* 0x000fe2000f8e00ff */
[----:B------:R-:W-:Y:S01]  /*6210*/  SEL R3, RZ, 0xffffffff, P3 ;  /* 0xffffffffff037807 */ /* 0x000fe20001800000 */
[----:B------:R-:W-:Y:S01]  /*6220*/  IMAD.MOV.U32 R75, RZ, RZ, 0x1 ;  /* 0x00000001ff4b7424 */ /* 0x000fe200078e00ff */
[----:B------:R-:W-:Y:S01]  /*6230*/  P2R R104, PR, RZ, 0x20 ;  /* 0x00000020ff687803 */ /* 0x000fe20000000000 */
[----:B------:R-:W-:Y:S01]  /*6240*/  IMAD R48, R45, 0x40, R46 ;  /* 0x000000402d307824 */ /* 0x000fe200078e022e */
[----:B------:R-:W-:Y:S01]  /*6250*/  LEA R0, R0, UR48, 0x3 ;  /* 0x0000003000007c11 */ /* 0x000fe2000f8e18ff */
[----:B------:R-:W-:Y:S01]  /*6260*/  IMAD.U32 R74, RZ, RZ, UR56 ;  /* 0x00000038ff4a7e24 */ /* 0x000fe2000f8e00ff */
[----:B------:R-:W-:Y:S02]  /*6270*/  @P2 SEL R3, R4, R3, !P4 ;  /* 0x0000000304032207 */ /* 0x000fe40006000000 */
[----:B------:R-:W-:Y:S02]  /*6280*/  CS2R R78, SRZ ;  /* 0x00000000004e7805 */ /* 0x000fe4000001ff00 */
[----:B------:R-:W-:Y:S02]  /*6290*/  CS2R R76, SRZ ;  /* 0x00000000004c7805 */ /* 0x000fe4000001ff00 */
[----:B------:R-:W-:Y:S02]  /*62a0*/  CS2R R70, SRZ ;  /* 0x0000000000467805 */ /* 0x000fe4000001ff00 */
[----:B------:R-:W-:Y:S02]  /*62b0*/  LOP3.LUT R3, R3, 0x1, RZ, 0xc0, !PT ;  /* 0x0000000103037812 */ /* 0x000fe400078ec0ff */
[----:B------:R-:W-:Y:S02]  /*62c0*/  CS2R R68, SRZ ;  /* 0x0000000000447805 */ /* 0x000fe4000001ff00 */
[----:B------:R-:W-:Y:S02]  /*62d0*/  @P5 SHF.L.U32 R2, R107, 0x1f, RZ ;  /* 0x0000001f6b025819 */ /* 0x000fe400000006ff */
[----:B------:R-:W-:Y:S02]  /*62e0*/  CS2R R62, SRZ ;  /* 0x00000000003e7805 */ /* 0x000fe4000001ff00 */
[----:B------:R-:W-:Y:S02]  /*62f0*/  ISETP.NE.U32.AND P2, PT, R3, 0x1, PT ;  /* 0x000000010300780c */ /* 0x000fe40003f45070 */
[----:B------:R-:W-:Y:S01]  /*6300*/  CS2R R60, SRZ ;  /* 0x00000000003c7805 */ /* 0x000fe2000001ff00 */
[----:B------:R1:W3:Y:S01]  /*6310*/  @P5 SYNCS.PHASECHK.TRANS64.TRYWAIT P1, [R0+URZ+0x80], R2 ;  /* 0x00008002000055a7 */ /* 0x0002e200080211ff */
[----:B------:R-:W-:Y:S02]  /*6320*/  CS2R R58, SRZ ;  /* 0x00000000003a7805 */ /* 0x000fe4000001ff00 */
[----:B------:R-:W-:Y:S02]  /*6330*/  P2R R108, PR, RZ, 0x4 ;  /* 0x00000004ff6c7803 */ /* 0x000fe40000000000 */
[----:B------:R-:W-:Y:S01]  /*6340*/  CS2R R56, SRZ ;  /* 0x0000000000387805 */ /* 0x000fe2000001ff00 */
[----:B------:R-:W-:Y:S02]  /*6350*/  IMAD.IADD R65, R67, 0x1, R105 ;  /* 0x0000000143417824 */ /* 0x000fe400078e0269 */
[----:B------:R-:W-:Y:S01]  /*6360*/  IMAD.IADD R64, R98, 0x1, R66 ;  /* 0x0000000162407824 */ /* 0x000fe200078e0242 */
[----:B-1----:R-:W-:Y:S04]  /*6370*/  SHF.L.U32 R2, R97, 0x1f, RZ ;  /* 0x0000001f61027819 */ /* 0x002fe800000006ff */
[----:B------:R1:W4:Y:S01]  /*6380*/  SYNCS.PHASECHK.TRANS64.TRYWAIT P0, [R73+URZ+0xe0], R2 ;  /* 0x0000e002490075a7 */ /* 0x00032200080011ff */
[----:B---3--:R-:W-:Y:S01]  /*6390*/  @P5 SEL R75, RZ, 0x1, !P1 ;  /* 0x00000001ff4b5807 */ /* 0x008fe20004800000 */
[----:B-1----:R-:W-:Y:S06]  /*63a0*/  @!P5 BRA `(.L_x_95) ;  /* 0x000000000068d947 */ /* 0x002fec0003800000 */
[----:B------:R-:W-:Y:S01]  /*63b0*/  ISETP.NE.AND P1, PT, R75, RZ, PT ;  /* 0x000000ff4b00720c */ /* 0x000fe20003f25270 */
[----:B------:R-:W-:Y:S01]  /*63c0*/  BSSY B0, `(.L_x_96) ;  /* 0x000000d000007945 */ /* 0x000fe20003800000 */
[----:B------:R-:W-:Y:S02]  /*63d0*/  CS2R R58, SRZ ;  /* 0x00000000003a7805 */ /* 0x000fe4000001ff00 */
[----:B------:R-:W-:Y:S02]  /*63e0*/  CS2R R56, SRZ ;  /* 0x0000000000387805 */ /* 0x000fe4000001ff00 */
[----:B------:R-:W-:Y:S02]  /*63f0*/  CS2R R62, SRZ ;  /* 0x00000000003e7805 */ /* 0x000fe4000001ff00 */
[----:B------:R-:W-:Y:S02]  /*6400*/  CS2R R60, SRZ ;  /* 0x00000000003c7805 */ /* 0x000fe4000001ff00 */
[----:B------:R-:W-:Y:S02]  /*6410*/  CS2R R70, SRZ ;  /* 0x0000000000467805 */ /* 0x000fe4000001ff00 */
[----:B------:R-:W-:Y:S02]  /*6420*/  CS2R R68, SRZ ;  /* 0x0000000000447805 */ /* 0x000fe4000001ff00 */
[----:B------:R-:W-:Y:S02]  /*6430*/  CS2R R78, SRZ ;  /* 0x00000000004e7805 */ /* 0x000fe4000001ff00 */
[----:B------:R-:W-:Y:S01]  /*6440*/  CS2R R76, SRZ ;  /* 0x00000000004c7805 */ /* 0x000fe2000001ff00 */
[----:B------:R-:W-:Y:S06]  /*6450*/  @P1 BRA `(.L_x_97) ;  /* 0x00000000000c1947 */ /* 0x000fec0003800000 */
[----:B------:R-:W-:Y:S04]  /*6460*/  SHF.L.U32 R3, R107, 0x1f, RZ ;  /* 0x0000001f6b037819 */ /* 0x000fe800000006ff */
[----:B------:R-:W1:Y:S02]  /*6470*/  SYNCS.PHASECHK.TRANS64.TRYWAIT P1, [R0+URZ+0x80], R3 ;  /* 0x00008003000075a7 */ /* 0x000e6400080211ff */
[----:B-1----:R-:W-:Y:S05]  /*6480*/  @!P1 BRA `(.L_x_98) ;  /* 0x00000024007c9947 */ /* 0x002fea0003800000 */
.L_x_97:
[----:B------:R-:W-:Y:S05]  /*6490*/  BSYNC B0 ;  /* 0x0000000000007941 */ /* 0x000fea0003800000 */
.L_x_96:
[----:B------:R-:W-:Y:S01]  /*64a0*/  ISETP.NE.AND P1, PT, R108, RZ, PT ;  /* 0x000000ff6c00720c */ /* 0x000fe20003f25270 */
[----:B------:R-:W-:Y:S04]  /*64b0*/  UIADD3 UR5, UPT, UPT, UR56, 0x1, URZ ;  /* 0x0000000138057890 */ /* 0x000fe8000fffe0ff */
[----:B------:R-:W-:Y:S04]  /*64c0*/  UISETP.NE.AND UP0, UPT, UR5, 0x3, UPT ;  /* 0x000000030500788c */ /* 0x000fe8000bf05270 */
[----:B------:R-:W-:Y:S02]  /*64d0*/  USEL UR4, URZ, 0x1, UP0 ;  /* 0x00000001ff047887 */ /* 0x000fe40008000000 */
[----:B------:R-:W-:Y:S02]  /*64e0*/  USEL UR5, UR5, URZ, UP0 ;  /* 0x000000ff05057287 */ /* 0x000fe40008000000 */
[----:B------:R3:W1:Y:S02]  /*64f0*/  @P1 LDS.128 R56, [R67] ;  /* 0x0000000043381984 */ /* 0x0006640000000c00 */
[----:B------:R-:W-:Y:S02]  /*6500*/  LOP3.LUT R107, R107, UR4, RZ, 0x3c, !PT ;  /* 0x000000046b6b7c12 */ /* 0x000fe4000f8e3cff */
[----:B------:R3:W1:Y:S01]  /*6510*/  @P1 LDS.128 R60, [R66+0x10] ;  /* 0x00001000423c1984 */ /* 0x0006620000000c00 */
[----:B------:R-:W-:Y:S03]  /*6520*/  IMAD.U32 R74, RZ, RZ, UR5 ;  /* 0x00000005ff4a7e24 */ /* 0x000fe6000f8e00ff */
[----:B------:R3:W1:Y:S04]  /*6530*/  @P1 LDS.128 R68, [R65+0x20] ;  /* 0x0000200041441984 */ /* 0x0006680000000c00 */
[----:B------:R3:W1:Y:S02]  /*6540*/  @P1 LDS.128 R76, [R64+0x10] ;  /* 0x00001000404c1984 */ /* 0x0006640000000c00 */
.L_x_95:
[----:B------:R-:W-:Y:S05]  /*6550*/  BSYNC B1 ;  /* 0x0000000000017941 */ /* 0x000fea0003800000 */
.L_x_94:
[----:B-1----:R-:W-:Y:S04]  /*6560*/  SHF.R.U32.HI R0, RZ, 0x15, R48 ;  /* 0x00000015ff007819 */ /* 0x002fe80000011630 */
[----:B------:R-:W-:Y:S01]  /*6570*/  LOP3.LUT P1, RZ, R0, 0x3, R92, 0x48, !PT ;  /* 0x0000000300ff7812 */ /* 0x000fe2000782485c */
[----:B------:R-:W-:Y:S01]  /*6580*/  @!UPT UIADD3 URZ, UPT, UPT, URZ, URZ, URZ ;  /* 0x000000fffffff290 */ /* 0x000fe2000fffe0ff */
[----:B----4-:R-:W-:Y:S11]  /*6590*/  @P0 BRA `(.L_x_99) ;  /* 0x0000000000080947 */ /* 0x010ff60003800000 */
[----:B------:R-:W1:Y:S02]  /*65a0*/  SYNCS.PHASECHK.TRANS64.TRYWAIT P0, [R73+URZ+0xe0], R2 ;  /* 0x0000e002490075a7 */ /* 0x000e6400080011ff */
[----:B-1----:R-:W-:Y:S05]  /*65b0*/  @!P0 BRA `(.L_x_100) ;  /* 0x0000002400448947 */ /* 0x002fea0003800000 */
.L_x_99:
[----:B------:R-:W-:Y:S05]  /*65c0*/  @!P1 BRA `(.L_x_101) ;  /* 0x0000000000409947 */ /* 0x000fea0003800000 */
[----:B------:R-:W4:Y:S01]  /*65d0*/  LDCU.64 UR8, c[0x4][0x70] ;  /* 0x01000e00ff0877ac */ /* 0x000f220008000a00 */
[----:B------:R-:W-:Y:S01]  /*65e0*/  MOV R3, 0x0 ;  /* 0x0000000000037802 */ /* 0x000fe20000000f00 */
[----:B------:R-:W-:Y:S02]  /*65f0*/  HFMA2 R12, -RZ, RZ, 0, 5.9604644775390625e-08 ;  /* 0x00000001ff0c7431 */ /* 0x000fe400000001ff */
[----:B------:R-:W-:Y:S02]  /*6600*/  IMAD.MOV.U32 R8, RZ, RZ, 0x192 ;  /* 0x00000192ff087424 */ /* 0x000fe400078e00ff */
[----:B------:R-:W-:Y:S01]  /*6610*/  IMAD.MOV.U32 R13, RZ, RZ, RZ ;  /* 0x000000ffff0d7224 */ /* 0x000fe200078e00ff */
[----:B------:R-:W5:Y:S01]  /*6620*/  LDCU.64 UR6, c[0x4][0x78] ;  /* 0x01000f00ff0677ac */ /* 0x000f620008000a00 */
[----:B-1----:R-:W1:Y:S01]  /*6630*/  LDC.64 R2, c[0x4][R3] ;  /* 0x0100000003027b82 */ /* 0x002e620000000a00 */
[----:B------:R-:W2:Y:S01]  /*6640*/  LDCU.64 UR4, c[0x4][0x10] ;  /* 0x01000200ff0477ac */ /* 0x000ea20008000a00 */
[----:B----4-:R-:W-:Y:S01]  /*6650*/  MOV R5, UR9 ;  /* 0x0000000900057c02 */ /* 0x010fe20008000f00 */
[----:B------:R-:W-:Y:S01]  /*6660*/  IMAD.U32 R4, RZ, RZ, UR8 ;  /* 0x00000008ff047e24 */ /* 0x000fe2000f8e00ff */
[----:B-----5:R-:W-:Y:S01]  /*6670*/  MOV R7, UR7 ;  /* 0x0000000700077c02 */ /* 0x020fe20008000f00 */
[----:B------:R-:W-:Y:S01]  /*6680*/  IMAD.U32 R6, RZ, RZ, UR6 ;  /* 0x00000006ff067e24 */ /* 0x000fe2000f8e00ff */
[----:B--2---:R-:W-:Y:S01]  /*6690*/  MOV R11, UR5 ;  /* 0x00000005000b7c02 */ /* 0x004fe20008000f00 */
[----:B------:R-:W-:Y:S02]  /*66a0*/  IMAD.U32 R10, RZ, RZ, UR4 ;  /* 0x00000004ff0a7e24 */ /* 0x000fe4000f8e00ff */
[----:B------:R-:W-:Y:S07]  /*66b0*/  LEPC R20, `(.L_x_101) ;  /* 0x000000001014794e */ /* 0x000fee0000000000 */
[----:B-1-3--:R-:W-:Y:S05]  /*66c0*/  CALL.ABS.NOINC R2 ;  /* 0x0000000002007343 */ /* 0x00afea0003c00000 */
.L_x_101:
[----:B------:R-:W-:Y:S01]  /*66d0*/  SHF.L.U32 R50, R56, 0x10, RZ ;  /* 0x0000001038327819 */ /* 0x000fe200000006ff */
[----:B------:R-:W-:Y:S05]  /*66e0*/  WARPSYNC.ALL ;  /* 0x0000000000007948 */ /* 0x000fea0003800000 */
[----:B------:R-:W-:Y:S01]  /*66f0*/  R2UR UR4, R48 ;  /* 0x00000000300472ca */ /* 0x000fe200000e0000 */
[----:B------:R-:W-:Y:S01]  /*6700*/  BSSY.RECONVERGENT B0, `(.L_x_102) ;  /* 0x0000085000007945 */ /* 0x000fe20003800200 */
[----:B------:R-:W-:Y:S02]  /*6710*/  LOP3.LUT R51, R56, 0xffff0000, RZ, 0xc0, !PT ;  /* 0xffff000038337812 */ /* 0x000fe400078ec0ff */
[----:B------:R-:W-:Y:S02]  /*6720*/  SHF.L.U32 R52, R57, 0x10, RZ ;  /* 0x0000001039347819 */ /* 0x000fe400000006ff */
[----:B------:R-:W-:Y:S07]  /*6730*/  ISETP.NE.AND P0, PT, R100, RZ, PT ;  /* 0x000000ff6400720c */ /* 0x000fee0003f05270 */
[----:B------:R-:W2:Y:S02]  /*6740*/  LDTM.x32 R4, tmem[UR4] ;  /* 0x00000004000479ee */ /* 0x000ea400082c0000 */
[C---:B--2---:R-:W-:Y:S01]  /*6750*/  FMUL R0, R47.reuse, R4 ;  /* 0x000000042f007220 */ /* 0x044fe20000400000 */
[C---:B-1----:R-:W-:Y:S01]  /*6760*/  FMUL R2, R47.reuse, R5 ;  /* 0x000000052f027220 */ /* 0x042fe20000400000 */
[C---:B------:R-:W-:Y:S01]  /*6770*/  FMUL R4, R47.reuse, R8 ;  /* 0x000000082f047220 */ /* 0x040fe20000400000 */
[C---:B------:R-:W-:Y:S01]  /*6780*/  FMUL R3, R47.reuse, R6 ;  /* 0x000000062f037220 */ /* 0x040fe20000400000 */
[C---:B------:R-:W-:Y:S01]  /*6790*/  FMUL R5, R47.reuse, R9 ;  /* 0x000000092f057220 */ /* 0x040fe20000400000 */
[C---:B------:R-:W-:Y:S01]  /*67a0*/  FMUL R8, R47.reuse, R12 ;  /* 0x0000000c2f087220 */ /* 0x040fe20000400000 */
[C---:B------:R-:W-:Y:S01]  /*67b0*/  FMUL R6, R47.reuse, R10 ;  /* 0x0000000a2f067220 */ /* 0x040fe20000400000 */
[C---:B------:R-:W-:Y:S01]  /*67c0*/  FMUL R9, R47.reuse, R13 ;  /* 0x0000000d2f097220 */ /* 0x040fe20000400000 */
[----:B------:R-:W-:Y:S01]  /*67d0*/  FMUL R12, R47, R16 ;  /* 0x000000102f0c7220 */ /* 0x000fe20000400000 */
[----:B------:R-:W-:Y:S01]  /*67e0*/  FFMA R0, R49, R50, R0 ;  /* 0x0000003231007223 */ /* 0x000fe20000000000 */
[C---:B------:R-:W-:Y:S01]  /*67f0*/  FMUL R10, R47.reuse, R14 ;  /* 0x0000000e2f0a7220 */ /* 0x040fe20000400000 */
[C---:B------:R-:W-:Y:S01]  /*6800*/  FMUL R13, R47.reuse, R17 ;  /* 0x000000112f0d7220 */ /* 0x040fe20000400000 */
[----:B------:R-:W-:Y:S01]  /*6810*/  FMUL R16, R47, R20 ;  /* 0x000000142f107220 */ /* 0x000fe20000400000 */
[----:B------:R-:W-:Y:S01]  /*6820*/  FFMA R2, R49, R51, R2 ;  /* 0x0000003331027223 */ /* 0x000fe20000000002 */
[C---:B------:R-:W-:Y:S01]  /*6830*/  FMUL R14, R47.reuse, R18 ;  /* 0x000000122f0e7220 */ /* 0x040fe20000400000 */
[C---:B------:R-:W-:Y:S01]  /*6840*/  FMUL R17, R47.reuse, R21 ;  /* 0x000000152f117220 */ /* 0x040fe20000400000 */
[C---:B------:R-:W-:Y:S01]  /*6850*/  FMUL R20, R47.reuse, R24 ;  /* 0x000000182f147220 */ /* 0x040fe20000400000 */
[C---:B------:R-:W-:Y:S01]  /*6860*/  FMUL R18, R47.reuse, R22 ;  /* 0x000000162f127220 */ /* 0x040fe20000400000 */
[C---:B------:R-:W-:Y:S01]  /*6870*/  FMUL R21, R47.reuse, R25 ;  /* 0x000000192f157220 */ /* 0x040fe20000400000 */
[C---:B------:R-:W-:Y:S01]  /*6880*/  FMUL R24, R47.reuse, R28 ;  /* 0x0000001c2f187220 */ /* 0x040fe20000400000 */
[C---:B------:R-:W-:Y:S01]  /*6890*/  FMUL R22, R47.reuse, R26 ;  /* 0x0000001a2f167220 */ /* 0x040fe20000400000 */
[C---:B------:R-:W-:Y:S01]  /*68a0*/  FMUL R25, R47.reuse, R29 ;  /* 0x0000001d2f197220 */ /* 0x040fe20000400000 */
[----:B------:R-:W-:Y:S01]  /*68b0*/  FMUL R28, R47, R32 ;  /* 0x000000202f1c7220 */ /* 0x000fe20000400000 */
[----:B------:R-:W-:Y:S01]  /*68c0*/  LOP3.LUT R32, R57, 0xffff0000, RZ, 0xc0, !PT ;  /* 0xffff000039207812 */ /* 0x000fe200078ec0ff */
[C---:B------:R-:W-:Y:S01]  /*68d0*/  FMUL R26, R47.reuse, R30 ;  /* 0x0000001e2f1a7220 */ /* 0x040fe20000400000 */
[----:B------:R-:W-:Y:S01]  /*68e0*/  FMUL R29, R47, R33 ;  /* 0x000000212f1d7220 */ /* 0x000fe20000400000 */
[----:B------:R-:W-:Y:S01]  /*68f0*/  SHF.L.U32 R33, R58, 0x10, RZ ;  /* 0x000000103a217819 */ /* 0x000fe200000006ff */
[----:B------:R-:W-:Y:S01]  /*6900*/  FFMA R3, R49, R52, R3 ;  /* 0x0000003431037223 */ /* 0x000fe20000000003 */
[----:B------:R-:W-:Y:S01]  /*6910*/  F2FP.BF16.F32.PACK_AB R52, R2, R0 ;  /* 0x000000000234723e */ /* 0x000fe200000010ff */
[----:B------:R-:W-:Y:S01]  /*6920*/  FMUL R7, R47, R7 ;  /* 0x000000072f077220 */ /* 0x000fe20000400000 */
[----:B------:R-:W-:Y:S01]  /*6930*/  SHF.L.U32 R0, R59, 0x10, RZ ;  /* 0x000000103b007819 */ /* 0x000fe200000006ff */
[----:B------:R-:W-:Y:S01]  /*6940*/  FMUL R30, R47, R34 ;  /* 0x000000222f1e7220 */ /* 0x000fe20000400000 */
[----:B------:R-:W-:Y:S01]  /*6950*/  LOP3.LUT R34, R58, 0xffff0000, RZ, 0xc0, !PT ;  /* 0xffff00003a227812 */ /* 0x000fe200078ec0ff */
[----:B------:R-:W-:Y:S01]  /*6960*/  FFMA R7, R49, R32, R7 ;  /* 0x0000002031077223 */ /* 0x000fe20000000007 */
[----:B------:R-:W-:Y:S01]  /*6970*/  LOP3.LUT R2, R59, 0xffff0000, RZ, 0xc0, !PT ;  /* 0xffff00003b027812 */ /* 0x000fe200078ec0ff */
[----:B------:R-:W-:Y:S01]  /*6980*/  FFMA R4, R49, R33, R4 ;  /* 0x0000002131047223 */ /* 0x000fe20000000004 */
[----:B------:R-:W-:Y:S01]  /*6990*/  FMUL R11, R47, R11 ;  /* 0x0000000b2f0b7220 */ /* 0x000fe20000400000 */
[----:B------:R-:W-:Y:S01]  /*69a0*/  FFMA R5, R49, R34, R5 ;  /* 0x0000002231057223 */ /* 0x000fe20000000005 */
[----:B------:R-:W-:Y:S01]  /*69b0*/  F2FP.BF16.F32.PACK_AB R53, R7, R3 ;  /* 0x000000030735723e */ /* 0x000fe200000010ff */
[C---:B------:R-:W-:Y:S01]  /*69c0*/  FFMA R6, R49.reuse, R0, R6 ;  /* 0x0000000031067223 */ /* 0x040fe20000000006 */
[C---:B------:R-:W-:Y:S01]  /*69d0*/  SHF.L.U32 R0, R60.reuse, 0x10, RZ ;  /* 0x000000103c007819 */ /* 0x040fe200000006ff */
[----:B------:R-:W-:Y:S01]  /*69e0*/  FFMA R11, R49, R2, R11 ;  /* 0x00000002310b7223 */ /* 0x000fe2000000000b */
[----:B------:R-:W-:Y:S01]  /*69f0*/  LOP3.LUT R2, R60, 0xffff0000, RZ, 0xc0, !PT ;  /* 0xffff00003c027812 */ /* 0x000fe200078ec0ff */
[----:B------:R-:W-:Y:S01]  /*6a00*/  FMUL R15, R47, R15 ;  /* 0x0000000f2f0f7220 */ /* 0x000fe20000400000 */
[----:B------:R-:W-:Y:S01]  /*6a10*/  SHF.L.U32 R3, R61, 0x10, RZ ;  /* 0x000000103d037819 */ /* 0x000fe200000006ff */
[----:B------:R-:W-:Y:S01]  /*6a20*/  FFMA R8, R49, R0, R8 ;  /* 0x0000000031087223 */ /* 0x000fe20000000008 */
[----:B------:R-:W-:Y:S01]  /*6a30*/  LOP3.LUT R0, R61, 0xffff0000, RZ, 0xc0, !PT ;  /* 0xffff00003d007812 */ /* 0x000fe200078ec0ff */
[C---:B------:R-:W-:Y:S01]  /*6a40*/  FFMA R9, R49.reuse, R2, R9 ;  /* 0x0000000231097223 */ /* 0x040fe20000000009 */
[C---:B------:R-:W-:Y:S01]  /*6a50*/  SHF.L.U32 R2, R62.reuse, 0x10, RZ ;  /* 0x000000103e027819 */ /* 0x040fe200000006ff */
[----:B------:R-:W-:Y:S01]  /*6a60*/  FFMA R10, R49, R3, R10 ;  /* 0x00000003310a7223 */ /* 0x000fe2000000000a */
[----:B------:R-:W-:Y:S01]  /*6a70*/  SHF.L.U32 R3, R63, 0x10, RZ ;  /* 0x000000103f037819 */ /* 0x000fe200000006ff */
[C---:B------:R-:W-:Y:S01]  /*6a80*/  FFMA R15, R49.reuse, R0, R15 ;  /* 0x00000000310f7223 */ /* 0x040fe2000000000f */
[----:B------:R-:W-:Y:S01]  /*6a90*/  LOP3.LUT R0, R62, 0xffff0000, RZ, 0xc0, !PT ;  /* 0xffff00003e007812 */ /* 0x000fe200078ec0ff */
[----:B------:R-:W-:Y:S01]  /*6aa0*/  FFMA R12, R49, R2, R12 ;  /* 0x00000002310c7223 */ /* 0x000fe2000000000c */
[C---:B------:R-:W-:Y:S01]  /*6ab0*/  SHF.L.U32 R2, R68.reuse, 0x10, RZ ;  /* 0x0000001044027819 */ /* 0x040fe200000006ff */
[----:B------:R-:W-:Y:S01]  /*6ac0*/  FMUL R19, R47, R19 ;  /* 0x000000132f137220 */ /* 0x000fe20000400000 */
[----:B------:R-:W-:Y:S01]  /*6ad0*/  F2FP.BF16.F32.PACK_AB R54, R5, R4 ;  /* 0x000000040536723e */ /* 0x000fe200000010ff */
[----:B------:R-:W-:Y:S01]  /*6ae0*/  FFMA R13, R49, R0, R13 ;  /* 0x00000000310d7223 */ /* 0x000fe2000000000d */
[----:B------:R-:W-:Y:S01]  /*6af0*/  LOP3.LUT R0, R63, 0xffff0000, RZ, 0xc0, !PT ;  /* 0xffff00003f007812 */ /* 0x000fe200078ec0ff */
[----:B------:R-:W-:Y:S01]  /*6b00*/  FFMA R14, R49, R3, R14 ;  /* 0x00000003310e7223 */ /* 0x000fe2000000000e */
[----:B------:R-:W-:Y:S01]  /*6b10*/  LOP3.LUT R3, R68, 0xffff0000, RZ, 0xc0, !PT ;  /* 0xffff000044037812 */ /* 0x000fe200078ec0ff */
[----:B------:R-:W-:Y:S01]  /*6b20*/  FMUL R23, R47, R23 ;  /* 0x000000172f177220 */ /* 0x000fe20000400000 */
[----:B------:R-:W-:Y:S01]  /*6b30*/  F2FP.BF16.F32.PACK_AB R55, R11, R6 ;  /* 0x000000060b37723e */ /* 0x000fe200000010ff */
[----:B------:R-:W-:Y:S01]  /*6b40*/  FFMA R19, R49, R0, R19 ;  /* 0x0000000031137223 */ /* 0x000fe20000000013 */
[----:B------:R-:W-:Y:S01]  /*6b50*/  SHF.L.U32 R0, R69, 0x10, RZ ;  /* 0x0000001045007819 */ /* 0x000fe200000006ff */
[----:B------:R-:W-:Y:S01]  /*6b60*/  FFMA R16, R49, R2, R16 ;  /* 0x0000000231107223 */ /* 0x000fe20000000010 */
[----:B------:R-:W-:Y:S01]  /*6b70*/  LOP3.LUT R2, R69, 0xffff0000, RZ, 0xc0, !PT ;  /* 0xffff000045027812 */ /* 0x000fe200078ec0ff */
[----:B------:R-:W-:Y:S01]  /*6b80*/  FFMA R17, R49, R3, R17 ;  /* 0x0000000331117223 */ /* 0x000fe20000000011 */
[----:B------:R-:W-:Y:S01]  /*6b90*/  SHF.L.U32 R3, R71, 0x10, RZ ;  /* 0x0000001047037819 */ /* 0x000fe200000006ff */
[----:B------:R-:W-:Y:S01]  /*6ba0*/  FFMA R18, R49, R0, R18 ;  /* 0x0000000031127223 */ /* 0x000fe20000000012 */
[C---:B------:R-:W-:Y:S01]  /*6bb0*/  SHF.L.U32 R0, R70.reuse, 0x10, RZ ;  /* 0x0000001046007819 */ /* 0x040fe200000006ff */
[----:B------:R1:W-:Y:S01]  /*6bc0*/  STS.128 [R67], R52 ;  /* 0x0000003443007388 */ /* 0x0003e20000000c00 */
[----:B------:R-:W-:Y:S01]  /*6bd0*/  F2FP.BF16.F32.PACK_AB R8, R9, R8 ;  /* 0x000000080908723e */ /* 0x000fe200000010ff */
[C---:B------:R-:W-:Y:S01]  /*6be0*/  FFMA R23, R49.reuse, R2, R23 ;  /* 0x0000000231177223 */ /* 0x040fe20000000017 */
[----:B------:R-:W-:Y:S01]  /*6bf0*/  LOP3.LUT R2, R70, 0xffff0000, RZ, 0xc0, !PT ;  /* 0xffff000046027812 */ /* 0x000fe200078ec0ff */
[----:B------:R-:W-:Y:S01]  /*6c00*/  FFMA R20, R49, R0, R20 ;  /* 0x0000000031147223 */ /* 0x000fe20000000014 */
[----:B------:R-:W-:Y:S01]  /*6c10*/  LOP3.LUT R0, R71, 0xffff0000, RZ, 0xc0, !PT ;  /* 0xffff000047007812 */ /* 0x000fe200078ec0ff */
[----:B------:R-:W-:Y:S01]  /*6c20*/  FMUL R27, R47, R27 ;  /* 0x0000001b2f1b7220 */ /* 0x000fe20000400000 */
[----:B------:R-:W-:Y:S01]  /*6c30*/  F2FP.BF16.F32.PACK_AB R9, R15, R10 ;  /* 0x0000000a0f09723e */ /* 0x000fe200000010ff */
[C---:B------:R-:W-:Y:S01]  /*6c40*/  FFMA R21, R49.reuse, R2, R21 ;  /* 0x0000000231157223 */ /* 0x040fe20000000015 */
[C---:B------:R-:W-:Y:S01]  /*6c50*/  FFMA R22, R49.reuse, R3, R22 ;  /* 0x0000000331167223 */ /* 0x040fe20000000016 */
[----:B------:R-:W-:Y:S01]  /*6c60*/  FFMA R27, R49, R0, R27 ;  /* 0x00000000311b7223 */ /* 0x000fe2000000001b */
[C---:B------:R-:W-:Y:S01]  /*6c70*/  SHF.L.U32 R2, R76.reuse, 0x10, RZ ;  /* 0x000000104c027819 */ /* 0x040fe200000006ff */
[C---:B------:R-:W-:Y:S01]  /*6c80*/  FMUL R31, R47.reuse, R31 ;  /* 0x0000001f2f1f7220 */ /* 0x040fe20000400000 */
[----:B------:R-:W-:Y:S01]  /*6c90*/  LOP3.LUT R0, R76, 0xffff0000, RZ, 0xc0, !PT ;  /* 0xffff00004c007812 */ /* 0x000fe200078ec0ff */
[----:B------:R-:W-:Y:S01]  /*6ca0*/  FMUL R35, R47, R35 ;  /* 0x000000232f237220 */ /* 0x000fe20000400000 */
[----:B------:R-:W-:Y:S01]  /*6cb0*/  SHF.L.U32 R3, R77, 0x10, RZ ;  /* 0x000000104d037819 */ /* 0x000fe200000006ff */
[----:B------:R-:W-:Y:S01]  /*6cc0*/  FFMA R24, R49, R2, R24 ;  /* 0x0000000231187223 */ /* 0x000fe20000000018 */
[----:B------:R-:W-:Y:S01]  /*6cd0*/  F2FP.BF16.F32.PACK_AB R10, R13, R12 ;  /* 0x0000000c0d0a723e */ /* 0x000fe200000010ff */
[----:B------:R-:W-:Y:S01]  /*6ce0*/  FFMA R25, R49, R0, R25 ;  /* 0x0000000031197223 */ /* 0x000fe20000000019 */
[----:B------:R-:W-:Y:S01]  /*6cf0*/  F2FP.BF16.F32.PACK_AB R11, R19, R14 ;  /* 0x0000000e130b723e */ /* 0x000fe200000010ff */
[----:B------:R-:W-:Y:S01]  /*6d00*/  FFMA R26, R49, R3, R26 ;  /* 0x00000003311a7223 */ /* 0x000fe2000000001a */
[----:B------:R-:W-:Y:S02]  /*6d10*/  LOP3.LUT R0, R77, 0xffff0000, RZ, 0xc0, !PT ;  /* 0xffff00004d007812 */ /* 0x000fe400078ec0ff */
[C---:B------:R-:W-:Y:S01]  /*6d20*/  SHF.L.U32 R2, R78.reuse, 0x10, RZ ;  /* 0x000000104e027819 */ /* 0x040fe200000006ff */
[----:B------:R1:W-:Y:S01]  /*6d30*/  STS.128 [R66+0x10], R8 ;  /* 0x0000100842007388 */ /* 0x0003e20000000c00 */
[----:B------:R-:W-:Y:S01]  /*6d40*/  LOP3.LUT R3, R78, 0xffff0000, RZ, 0xc0, !PT ;  /* 0xffff00004e037812 */ /* 0x000fe200078ec0ff */
[----:B------:R-:W-:Y:S01]  /*6d50*/  FFMA R31, R49, R0, R31 ;  /* 0x00000000311f7223 */ /* 0x000fe2000000001f */
[----:B------:R-:W-:Y:S01]  /*6d60*/  SHF.L.U32 R4, R79, 0x10, RZ ;  /* 0x000000104f047819 */ /* 0x000fe200000006ff */
[----:B------:R-:W-:Y:S01]  /*6d70*/  FFMA R28, R49, R2, R28 ;  /* 0x00000002311c7223 */ /* 0x000fe2000000001c */
[----:B------:R-:W-:Y:S01]  /*6d80*/  F2FP.BF16.F32.PACK_AB R16, R17, R16 ;  /* 0x000000101110723e */ /* 0x000fe200000010ff */
[----:B------:R-:W-:Y:S01]  /*6d90*/  FFMA R29, R49, R3, R29 ;  /* 0x00000003311d7223 */ /* 0x000fe2000000001d */
[----:B------:R-:W-:Y:S01]  /*6da0*/  LOP3.LUT R5, R79, 0xffff0000, RZ, 0xc0, !PT ;  /* 0xffff00004f057812 */ /* 0x000fe200078ec0ff */
[----:B------:R-:W-:Y:S01]  /*6db0*/  FFMA R30, R49, R4, R30 ;  /* 0x00000004311e7223 */ /* 0x000fe2000000001e */
[----:B------:R-:W-:Y:S02]  /*6dc0*/  F2FP.BF16.F32.PACK_AB R17, R23, R18 ;  /* 0x000000121711723e */ /* 0x000fe400000010ff */
[----:B------:R-:W-:Y:S01]  /*6dd0*/  F2FP.BF16.F32.PACK_AB R18, R21, R20 ;  /* 0x000000141512723e */ /* 0x000fe200000010ff */
[----:B------:R-:W-:Y:S01]  /*6de0*/  FFMA R35, R49, R5, R35 ;  /* 0x0000000531237223 */ /* 0x000fe20000000023 */
[----:B------:R-:W-:Y:S02]  /*6df0*/  F2FP.BF16.F32.PACK_AB R19, R27, R22 ;  /* 0x000000161b13723e */ /* 0x000fe400000010ff */
[----:B------:R-:W-:Y:S02]  /*6e00*/  F2FP.BF16.F32.PACK_AB R24, R25, R24 ;  /* 0x000000181918723e */ /* 0x000fe400000010ff */
[----:B------:R-:W-:Y:S01]  /*6e10*/  F2FP.BF16.F32.PACK_AB R25, R31, R26 ;  /* 0x0000001a1f19723e */ /* 0x000fe200000010ff */
[----:B------:R1:W-:Y:S01]  /*6e20*/  STS.128 [R65+0x20], R16 ;  /* 0x0000201041007388 */ /* 0x0003e20000000c00 */
[----:B------:R-:W-:Y:S02]  /*6e30*/  F2FP.BF16.F32.PACK_AB R26, R29, R28 ;  /* 0x0000001c1d1a723e */ /* 0x000fe400000010ff */
[----:B------:R-:W-:Y:S05]  /*6e40*/  F2FP.BF16.F32.PACK_AB R27, R35, R30 ;  /* 0x0000001e231b723e */ /* 0x000fea00000010ff */
[----:B------:R1:W-:Y:S01]  /*6e50*/  STS.128 [R64+0x10], R24 ;  /* 0x0000101840007388 */ /* 0x0003e20000000c00 */
[----:B------:R-:W-:Y:S01]  /*6e60*/  @!PT LDS RZ, [RZ] ;  /* 0x00000000fffff984 */ /* 0x000fe20000000800 */
[----:B------:R-:W-:Y:S01]  /*6e70*/  @!PT LDS RZ, [RZ] ;  /* 0x00000000fffff984 */ /* 0x000fe20000000800 */
[----:B------:R-:W-:Y:S01]  /*6e80*/  @!PT LDS RZ, [RZ] ;  /* 0x00000000fffff984 */ /* 0x000fe20000000800 */
[----:B------:R-:W-:Y:S01]  /*6e90*/  @!PT LDS RZ, [RZ] ;  /* 0x00000000fffff984 */ /* 0x000fe20000000800 */
[----:B------:R2:W-:Y:S07]  /*6ea0*/  MEMBAR.ALL.CTA ;  /* 0x0000000000007992 */ /* 0x0005ee0000008000 */
[----:B--2---:R-:W2:Y:S02]  /*6eb0*/  FENCE.VIEW.ASYNC.S ;  /* 0x00000000000073c6 */ /* 0x004ea40000000000 */
[----:B--2---:R-:W-:Y:S06]  /*6ec0*/  BAR.SYNC.DEFER_BLOCKING 0x1, 0x80 ;  /* 0x0042000000007b1d */ /* 0x004fec0000010000 */
[----:B------:R-:W-:Y:S05]  /*6ed0*/  @P0 BRA `(.L_x_103) ;  /* 0x00000000001c0947 */ /* 0x000fea0003800000 */
[----:B------:R-:W-:Y:S01]  /*6ee0*/  R2UR UR4, R72 ;  /* 0x00000000480472ca */ /* 0x000fe200000e0000 */
[----:B------:R-:W-:Y:S01]  /*6ef0*/  UIADD3 UR6, UP0, UPT, UR54, 0xa80, URZ ;  /* 0x00000a8036067890 */ /* 0x000fe2000ff1e0ff */
[----:B------:R-:W-:Y:S03]  /*6f00*/  UMOV UR39, UR44 ;  /* 0x0000002c00277c82 */ /* 0x000fe60008000000 */
[----:B------:R-:W-:Y:S08]  /*6f10*/  UIADD3.X UR7, UPT, UPT, URZ, UR55, URZ, UP0, !UPT ;  /* 0x00000037ff077290 */ /* 0x000ff000087fe4ff */
[----:B------:R-:W-:Y:S09]  /*6f20*/  UIADD3 UR36, UPT, UPT, UR48, 0x200, UR4 ;  /* 0x0000020030247890 */ /* 0x000ff2000fffe004 */
[----:B------:R2:W-:Y:S02]  /*6f30*/  UTMASTG.3D [UR36], [UR6] ;  /* 0x00000024060073b5 */ /* 0x0005e40008010000 */
[----:B--2---:R0:W-:Y:S02]  /*6f40*/  UTMACMDFLUSH ;  /* 0x00000000000079b7 */ /* 0x0041e40000000000 */
.L_x_103:
[----:B------:R-:W-:Y:S05]  /*6f50*/  BSYNC.RECONVERGENT B0 ;  /* 0x0000000000007941 */ /* 0x000fea0003800200 */
.L_x_102:
[----:B------:R-:W-:Y:S01]  /*6f60*/  UIADD3 UR36, UPT, UPT, UR56, 0x1, URZ ;  /* 0x0000000138247890 */ /* 0x000fe2000fffe0ff */
[----:B------:R-:W-:Y:S03]  /*6f70*/  BSSY.RECONVERGENT B0, `(.L_x_104) ;  /* 0x0000005000007945 */ /* 0x000fe60003800200 */
[----:B------:R-:W-:Y:S04]  /*6f80*/  UISETP.NE.AND UP0, UPT, UR36, 0x3, UPT ;  /* 0x000000032400788c */ /* 0x000fe8000bf05270 */
[----:B------:R-:W-:Y:S01]  /*6f90*/  USEL UR39, UR36, URZ, UP0 ;  /* 0x000000ff24277287 */ /* 0x000fe20008000000 */
[----:B------:R-:W-:Y:S11]  /*6fa0*/  @P0 BRA `(.L_x_105) ;  /* 0x0000000000040947 */ /* 0x000ff60003800000 */
[----:B------:R-:W-:Y:S04]  /*6fb0*/  DEPBAR.LE SB0, 0x1 ;  /* 0x000080400000791a */ /* 0x000fe80000000000 */
.L_x_105:
[----:B------:R-:W-:Y:S05]  /*6fc0*/  BSYNC.RECONVERGENT B0 ;  /* 0x0000000000007941 */ /* 0x000fea0003800200 */
.L_x_104:
[----:B------:R-:W-:Y:S01]  /*6fd0*/  BAR.SYNC.DEFER_BLOCKING 0x1, 0x80 ;  /* 0x0042000000007b1d */ /* 0x000fe20000010000 */
[----:B------:R-:W-:Y:S01]  /*6fe0*/  ISETP.NE.AND P1, PT, R104, RZ, PT ;  /* 0x000000ff6800720c */ /* 0x000fe20003f25270 */
[----:B------:R-:W-:Y:S01]  /*6ff0*/  UISETP.NE.AND UP0, UPT, UR50, URZ, UPT ;  /* 0x000000ff3200728c */ /* 0x000fe2000bf05270 */
[----:B------:R-:W-:Y:S11]  /*7000*/  LEA R2, R74, UR48, 0x3 ;  /* 0x000000304a027c11 */ /* 0x000ff6000f8e18ff */
[----:B------:R-:W-:Y:S01]  /*7010*/  @P1 SHF.L.U32 R3, R107, 0x1f, RZ ;  /* 0x0000001f6b031819 */ /* 0x000fe200000006ff */
[----:B------:R-:W-:Y:S06]  /*7020*/  BRA.U !UP0, `(.L_x_106) ;  /* 0x0000000108247547 */ /* 0x000fec000b800000 */
[----:B------:R-:W-:Y:S01]  /*7030*/  IMAD.U32 R4, RZ, RZ, UR49 ;  /* 0x00000031ff047e24 */ /* 0x000fe2000f8e00ff */
[----:B------:R-:W-:Y:S01]  /*7040*/  MOV R0, UR45 ;  /* 0x0000002d00007c02 */ /* 0x000fe20008000f00 */
[----:B------:R-:W-:Y:S03]  /*7050*/  UIADD3 UR49, UPT, UPT, UR49, 0x1, URZ ;  /* 0x0000000131317890 */ /* 0x000fe6000fffe0ff */
[----:B------:R-:W-:Y:S01]  /*7060*/  @P1 LEA R4, R4, UR48, 0x3 ;  /* 0x0000003004041c11 */ /* 0x000fe2000f8e18ff */
[----:B------:R-:W-:Y:S04]  /*7070*/  UISETP.NE.AND UP0, UPT, UR49, 0x3, UPT ;  /* 0x000000033100788c */ /* 0x000fe8000bf05270 */
[----:B------:R-:W-:Y:S01]  /*7080*/  @P1 VIADD R4, R4, 0x98 ;  /* 0x0000009804041836 */ /* 0x000fe20000000000 */
[----:B------:R-:W-:Y:S04]  /*7090*/  USEL UR49, UR49, URZ, UP0 ;  /* 0x000000ff31317287 */ /* 0x000fe80008000000 */
[----:B------:R-:W-:Y:S04]  /*70a0*/  @P1 PRMT R0, R0, 0x654, R4 ;  /* 0x0000065400001816 */ /* 0x000fe80000000004 */
[----:B------:R2:W-:Y:S04]  /*70b0*/  @P1 SYNCS.ARRIVE.TRANS64.RED.A1T0 RZ, [R0+URZ], RZ ;  /* 0x000000ff00ff19a7 */ /* 0x0005e800081004ff */
.L_x_106:
[----:B------:R-:W4:Y:S01]  /*70c0*/  @P1 SYNCS.PHASECHK.TRANS64.TRYWAIT P0, [R2+URZ+0x80], R3 ;  /* 0x00008003020015a7 */ /* 0x000f2200080011ff */
[----:B------:R-:W-:Y:S01]  /*70d0*/  BSSY B1, `(.L_x_107) ;  /* 0x0000015000017945 */ /* 0x000fe20003800000 */
[----:B----4-:R-:W-:Y:S03]  /*70e0*/  @P1 SEL R75, RZ, 0x1, !P0 ;  /* 0x00000001ff4b1807 */ /* 0x010fe60004000000 */
[----:B------:R-:W-:Y:S05]  /*70f0*/  @!P1 BRA `(.L_x_108) ;  /* 0x0000000000489947 */ /* 0x000fea0003800000 */
[----:B------:R-:W-:Y:S01]  /*7100*/  ISETP.NE.AND P1, PT, R108, RZ, PT ;  /* 0x000000ff6c00720c */ /* 0x000fe20003f25270 */
[----:B------:R-:W-:Y:S01]  /*7110*/  BSSY B0, `(.L_x_109) ;  /* 0x000000a000007945 */ /* 0x000fe20003800000 */
[----:B------:R-:W-:Y:S11]  /*7120*/  ISETP.NE.AND P0, PT, R75, RZ, PT ;  /* 0x000000ff4b00720c */ /* 0x000ff60003f05270 */
[----:B------:R-:W-:Y:S04]  /*7130*/  @P1 IMAD R74, R74, 0x2000, R99 ;  /* 0x000020004a4a1824 */ /* 0x000fe800078e0263 */
[----:B------:R-:W-:Y:S01]  /*7140*/  @P1 IMAD.IADD R4, R106, 0x1, R74 ;  /* 0x000000016a041824 */ /* 0x000fe200078e024a */
[----:B------:R-:W-:Y:S03]  /*7150*/  @P1 IADD3 R3, PT, PT, R105, R74, RZ ;  /* 0x0000004a69031210 */ /* 0x000fe60007ffe0ff */
[----:B--2---:R-:W-:Y:S01]  /*7160*/  @P1 IMAD.IADD R0, R98, 0x1, R4 ;  /* 0x0000000162001824 */ /* 0x004fe200078e0204 */
[----:B------:R-:W-:Y:S06]  /*7170*/  @P0 BRA `(.L_x_110) ;  /* 0x00000000000c0947 */ /* 0x000fec0003800000 */
[----:B------:R-:W-:Y:S04]  /*7180*/  SHF.L.U32 R107, R107, 0x1f, RZ ;  /* 0x0000001f6b6b7819 */ /* 0x000fe800000006ff */
[----:B------:R-:W2:Y:S02]  /*7190*/  SYNCS.PHASECHK.TRANS64.TRYWAIT P0, [R2+URZ+0x80], R107 ;  /* 0x0000806b020075a7 */ /* 0x000ea400080011ff */
[----:B--2---:R-:W-:Y:S05]  /*71a0*/  @!P0 BRA `(.L_x_111) ;  /* 0x00000018005c8947 */ /* 0x004fea0003800000 */
.L_x_110:
[----:B------:R-:W-:Y:S05]  /*71b0*/  BSYNC B0 ;  /* 0x0000000000007941 */ /* 0x000fea0003800000 */
.L_x_109:
[----:B------:R-:W-:Y:S11]  /*71c0*/  ISETP.NE.AND P0, PT, R108, RZ, PT ;  /* 0x000000ff6c00720c */ /* 0x000ff60003f05270 */
[----:B------:R-:W-:Y:S02]  /*71d0*/  @!UPT UIADD3 URZ, UPT, UPT, URZ, URZ, URZ ;  /* 0x000000fffffff290 */ /* 0x000fe4000fffe0ff */
[----:B------:R4:W1:Y:S04]  /*71e0*/  @P0 LDS.128 R56, [R74] ;  /* 0x000000004a380984 */ /* 0x0008680000000c00 */
[----:B------:R4:W1:Y:S04]  /*71f0*/  @P0 LDS.128 R68, [R3+0x20] ;  /* 0x0000200003440984 */ /* 0x0008680000000c00 */
[----:B------:R4:W1:Y:S04]  /*7200*/  @P0 LDS.128 R60, [R4+0x10] ;  /* 0x00001000043c0984 */ /* 0x0008680000000c00 */
[----:B------:R4:W1:Y:S02]  /*7210*/  @P0 LDS.128 R76, [R0+0x10] ;  /* 0x00001000004c0984 */ /* 0x0008640000000c00 */
.L_x_108:
[----:B------:R-:W-:Y:S05]  /*7220*/  BSYNC B1 ;  /* 0x0000000000017941 */ /* 0x000fea0003800000 */
.L_x_107:
[----:B--2-4-:R-:W-:Y:S05]  /*7230*/  VIADD R0, R48, 0x20 ;  /* 0x0000002030007836 */ /* 0x014fea0000000000 */
[----:B------:R-:W-:Y:S04]  /*7240*/  SHF.R.U32.HI R0, RZ, 0x15, R0 ;  /* 0x00000015ff007819 */ /* 0x000fe80000011600 */
[----:B------:R-:W-:Y:S11]  /*7250*/  LOP3.LUT P0, RZ, R0, 0x3, R92, 0x48, !PT ;  /* 0x0000000300ff7812 */ /* 0x000ff6000780485c */
[----:B------:R-:W-:Y:S02]  /*7260*/  @!UPT UIADD3 URZ, UPT, UPT, URZ, URZ, URZ ;  /* 0x000000fffffff290 */ /* 0x000fe4000fffe0ff */
[----:B------:R-:W-:Y:S05]  /*7270*/  @!P0 BRA `(.L_x_112) ;  /* 0x0000000000408947 */ /* 0x000fea0003800000 */
[----:B------:R-:W2:Y:S01]  /*7280*/  LDCU.64 UR8, c[0x4][0x70] ;  /* 0x01000e00ff0877ac */ /* 0x000ea20008000a00 */
[----:B------:R-:W-:Y:S01]  /*7290*/  MOV R3, 0x0 ;  /* 0x0000000000037802 */ /* 0x000fe20000000f00 */
[----:B------:R-:W-:Y:S02]  /*72a0*/  HFMA2 R12, -RZ, RZ, 0, 5.9604644775390625e-08 ;  /* 0x00000001ff0c7431 */ /* 0x000fe400000001ff */
[----:B-1----:R-:W-:Y:S02]  /*72b0*/  IMAD.MOV.U32 R8, RZ, RZ, 0x192 ;  /* 0x00000192ff087424 */ /* 0x002fe400078e00ff */
[----:B------:R-:W-:Y:S01]  /*72c0*/  IMAD.MOV.U32 R13, RZ, RZ, RZ ;  /* 0x000000ffff0d7224 */ /* 0x000fe200078e00ff */
[----:B------:R-:W1:Y:S01]  /*72d0*/  LDCU.64 UR6, c[0x4][0x78] ;  /* 0x01000f00ff0677ac */ /* 0x000e620008000a00 */
[----:B------:R-:W4:Y:S01]  /*72e0*/  LDC.64 R2, c[0x4][R3] ;  /* 0x0100000003027b82 */ /* 0x000f220000000a00 */
[----:B------:R-:W5:Y:S01]  /*72f0*/  LDCU.64 UR4, c[0x4][0x10] ;  /* 0x01000200ff0477ac */ /* 0x000f620008000a00 */
[----:B--2---:R-:W-:Y:S01]  /*7300*/  MOV R5, UR9 ;  /* 0x0000000900057c02 */ /* 0x004fe20008000f00 */
[----:B------:R-:W-:Y:S01]  /*7310*/  IMAD.U32 R4, RZ, RZ, UR8 ;  /* 0x00000008ff047e24 */ /* 0x000fe2000f8e00ff */
[----:B-1----:R-:W-:Y:S01]  /*7320*/  MOV R7, UR7 ;  /* 0x0000000700077c02 */ /* 0x002fe20008000f00 */
[----:B------:R-:W-:Y:S01]  /*7330*/  IMAD.U32 R6, RZ, RZ, UR6 ;  /* 0x00000006ff067e24 */ /* 0x000fe2000f8e00ff */
[----:B-----5:R-:W-:Y:S01]  /*7340*/  MOV R11, UR5 ;  /* 0x00000005000b7c02 */ /* 0x020fe20008000f00 */
[----:B------:R-:W-:Y:S02]  /*7350*/  IMAD.U32 R10, RZ, RZ, UR4 ;  /* 0x00000004ff0a7e24 */ /* 0x000fe4000f8e00ff */
[----:B------:R-:W-:Y:S07]  /*7360*/  LEPC R20, `(.L_x_112) ;  /* 0x000000001014794e */ /* 0x000fee0000000000 */
[----:B---34-:R-:W-:Y:S05]  /*7370*/  CALL.ABS.NOINC R2 ;  /* 0x0000000002007343 */ /* 0x018fea0003c00000 */
.L_x_112:
[----:B------:R-:W-:Y:S01]  /*7380*/  ISETP.NE.AND P0, PT, R100, RZ, PT ;  /* 0x000000ff6400720c */ /* 0x000fe20003f05270 */
[----:B------:R-:W-:Y:S05]  /*7390*/  WARPSYNC.ALL ;  /* 0x0000000000007948 */ /* 0x000fea0003800000 */
[----:B------:R-:W-:Y:S01]  /*73a0*/  R2UR UR4, R48 ;  /* 0x00000000300472ca */ /* 0x000fe200000e0000 */
[----:B------:R-:W-:Y:S01]  /*73b0*/  USHF.L.U32 UR8, UR39, 0xd, URZ ;  /* 0x0000000d27087899 */ /* 0x000fe200080006ff */
[----:B------:R-:W-:Y:S01]  /*73c0*/  R2UR UR5, R73 ;  /* 0x00000000490572ca */ /* 0x000fe200000e0000 */
[----:B------:R-:W-:Y:S01]  /*73d0*/  BSSY.RECONVERGENT B0, `(.L_x_113) ;  /* 0x000008e000007945 */ /* 0x000fe20003800200 */
[C---:B-1----:R-:W-:Y:S02]  /*73e0*/  SHF.L.U32 R0, R56.reuse, 0x10, RZ ;  /* 0x0000001038007819 */ /* 0x042fe400000006ff */
[----:B------:R-:W-:Y:S02]  /*73f0*/  LOP3.LUT R2, R56, 0xffff0000, RZ, 0xc0, !PT ;  /* 0xffff000038027812 */ /* 0x000fe400078ec0ff */
[C---:B------:R-:W-:Y:S02]  /*7400*/  SHF.L.U32 R3, R57.reuse, 0x10, RZ ;  /* 0x0000001039037819 */ /* 0x040fe400000006ff */
[----:B------:R-:W-:Y:S02]  /*7410*/  LOP3.LUT R48, R57, 0xffff0000, RZ, 0xc0, !PT ;  /* 0xffff000039307812 */ /* 0x000fe400078ec0ff */
[C---:B------:R-:W-:Y:S01]  /*7420*/  SHF.L.U32 R50, R58.reuse, 0x10, RZ ;  /* 0x000000103a327819 */ /* 0x040fe200000006ff */
[----:B------:R-:W1:Y:S01]  /*7430*/  LDTM.x32 R4, tmem[UR4+0x20] ;  /* 0x00002004000479ee */ /* 0x000e6200082c0000 */
[----:B------:R-:W-:Y:S01]  /*7440*/  LOP3.LUT R51, R58, 0xffff0000, RZ, 0xc0, !PT ;  /* 0xffff00003a337812 */ /* 0x000fe200078ec0ff */
[----:B------:R-:W-:Y:S01]  /*7450*/  NOP ;  /* 0x0000000000007918 */ /* 0x000fe20000000000 */
[C---:B------:R-:W-:Y:S01]  /*7460*/  SHF.L.U32 R52, R59.reuse, 0x10, RZ ;  /* 0x000000103b347819 */ /* 0x040fe200000006ff */
[----:B------:R-:W-:Y:S01]  /*7470*/  UIADD3 UR5, UPT, UPT, UR5, 0xf0, URZ ;  /* 0x000000f005057890 */ /* 0x000fe2000fffe0ff */
[----:B------:R-:W-:Y:S02]  /*7480*/  LOP3.LUT R53, R59, 0xffff0000, RZ, 0xc0, !PT ;  /* 0xffff00003b357812 */ /* 0x000fe400078ec0ff */
[C---:B------:R-:W-:Y:S01]  /*7490*/  SHF.L.U32 R54, R60.reuse, 0x10, RZ ;  /* 0x000000103c367819 */ /* 0x040fe200000006ff */
[----:B------:R-:W-:Y:S01]  /*74a0*/  UPRMT UR5, UR45, 0x654, UR5 ;  /* 0x000006542d057896 */ /* 0x000fe20008000005 */
[----:B------:R-:W-:Y:S02]  /*74b0*/  LOP3.LUT R55, R60, 0xffff0000, RZ, 0xc0, !PT ;  /* 0xffff00003c377812 */ /* 0x000fe400078ec0ff */
[C---:B------:R-:W-:Y:S02]  /*74c0*/  SHF.L.U32 R56, R61.reuse, 0x10, RZ ;  /* 0x000000103d387819 */ /* 0x040fe400000006ff */
[----:B------:R-:W-:Y:S02]  /*74d0*/  LOP3.LUT R57, R61, 0xffff0000, RZ, 0xc0, !PT ;  /* 0xffff00003d397812 */ /* 0x000fe400078ec0ff */
[C---:B------:R-:W-:Y:S02]  /*74e0*/  SHF.L.U32 R58, R62.reuse, 0x10, RZ ;  /* 0x000000103e3a7819 */ /* 0x040fe400000006ff */
[----:B------:R-:W-:Y:S01]  /*74f0*/  LOP3.LUT R59, R62, 0xffff0000, RZ, 0xc0, !PT ;  /* 0xffff00003e3b7812 */ /* 0x000fe200078ec0ff */
[----:B-1----:R-:W-:Y:S01]  /*7500*/  SYNCS.ARRIVE.TRANS64.RED.A1T0 RZ, [UR5], RZ ;  /* 0x000000ffffff79a7 */ /* 0x002fe20008100405 */
[C---:B------:R-:W-:Y:S02]  /*7510*/  SHF.L.U32 R60, R63.reuse, 0x10, RZ ;  /* 0x000000103f3c7819 */ /* 0x040fe400000006ff */
[----:B------:R-:W-:Y:S02]  /*7520*/  LOP3.LUT R61, R63, 0xffff0000, RZ, 0xc0, !PT ;  /* 0xffff00003f3d7812 */ /* 0x000fe400078ec0ff */
[C---:B------:R-:W-:Y:S01]  /*7530*/  SHF.L.U32 R62, R68.reuse, 0x10, RZ ;  /* 0x00000010443e7819 */ /* 0x040fe200000006ff */
[C---:B------:R-:W-:Y:S01]  /*7540*/  FMUL R4, R47.reuse, R4 ;  /* 0x000000042f047220 */ /* 0x040fe20000400000 */
[----:B------:R-:W-:Y:S01]  /*7550*/  LOP3.LUT R63, R68, 0xffff0000, RZ, 0xc0, !PT ;  /* 0xffff0000443f7812 */ /* 0x000fe200078ec0ff */
[----:B------:R-:W-:Y:S01]  /*7560*/  FMUL R5, R47, R5 ;  /* 0x000000052f057220 */ /* 0x000fe20000400000 */
[----:B---3--:R-:W-:Y:S01]  /*7570*/  SHF.L.U32 R64, R69, 0x10, RZ ;  /* 0x0000001045407819 */ /* 0x008fe200000006ff */
[----:B------:R-:W-:Y:S01]  /*7580*/  FMUL R6, R47, R6 ;  /* 0x000000062f067220 */ /* 0x000fe20000400000 */
[----:B------:R-:W-:Y:S01]  /*7590*/  LOP3.LUT R65, R69, 0xffff0000, RZ, 0xc0, !PT ;  /* 0xffff000045417812 */ /* 0x000fe200078ec0ff */
[----:B------:R-:W-:Y:S01]  /*75a0*/  FMUL R7, R47, R7 ;  /* 0x000000072f077220 */ /* 0x000fe20000400000 */
[----:B------:R-:W-:Y:S01]  /*75b0*/  SHF.L.U32 R66, R70, 0x10, RZ ;  /* 0x0000001046427819 */ /* 0x000fe200000006ff */
[----:B------:R-:W-:Y:S01]  /*75c0*/  FFMA R4, R49, R0, R4 ;  /* 0x0000000031047223 */ /* 0x000fe20000000004 */
[C---:B------:R-:W-:Y:S01]  /*75d0*/  SHF.L.U32 R74, R78.reuse, 0x10, RZ ;  /* 0x000000104e4a7819 */ /* 0x040fe200000006ff */
[----:B------:R-:W-:Y:S01]  /*75e0*/  FMUL R8, R47, R8 ;  /* 0x000000082f087220 */ /* 0x000fe20000400000 */
[----:B------:R-:W-:Y:S01]  /*75f0*/  LOP3.LUT R75, R78, 0xffff0000, RZ, 0xc0, !PT ;  /* 0xffff00004e4b7812 */ /* 0x000fe200078ec0ff */
[C---:B------:R-:W-:Y:S01]  /*7600*/  FFMA R5, R49.reuse, R2, R5 ;  /* 0x0000000231057223 */ /* 0x040fe20000000005 */
[----:B------:R-:W-:Y:S01]  /*7610*/  LOP3.LUT R67, R70, 0xffff0000, RZ, 0xc0, !PT ;  /* 0xffff000046437812 */ /* 0x000fe200078ec0ff */
[C---:B------:R-:W-:Y:S01]  /*7620*/  FFMA R6, R49.reuse, R3, R6 ;  /* 0x0000000331067223 */ /* 0x040fe20000000006 */
[----:B------:R-:W-:Y:S01]  /*7630*/  FFMA R7, R49, R48, R7 ;  /* 0x0000003031077223 */ /* 0x000fe20000000007 */
[----:B------:R-:W-:Y:S01]  /*7640*/  IADD3 R78, PT, PT, R99, UR8, RZ ;  /* 0x00000008634e7c10 */ /* 0x000fe2000fffe0ff */
[----:B------:R-:W-:Y:S01]  /*7650*/  FFMA R8, R49, R50, R8 ;  /* 0x0000003231087223 */ /* 0x000fe20000000008 */
[----:B------:R-:W-:Y:S01]  /*7660*/  F2FP.BF16.F32.PACK_AB R4, R5, R4 ;  /* 0x000000040504723e */ /* 0x000fe200000010ff */
[----:B------:R-:W-:Y:S01]  /*7670*/  FMUL R9, R47, R9 ;  /* 0x000000092f097220 */ /* 0x000fe20000400000 */
[----:B------:R-:W-:Y:S01]  /*7680*/  F2FP.BF16.F32.PACK_AB R5, R7, R6 ;  /* 0x000000060705723e */ /* 0x000fe200000010ff */
[----:B------:R-:W-:Y:S01]  /*7690*/  FMUL R0, R47, R10 ;  /* 0x0000000a2f007220 */ /* 0x000fe20000400000 */
[-C--:B------:R-:W-:Y:S01]  /*76a0*/  IADD3 R106, PT, PT, R106, R78.reuse, RZ ;  /* 0x0000004e6a6a7210 */ /* 0x080fe20007ffe0ff */
[----:B------:R-:W-:Y:S01]  /*76b0*/  FFMA R9, R49, R51, R9 ;  /* 0x0000003331097223 */ /* 0x000fe20000000009 */
[----:B------:R-:W-:Y:S01]  /*76c0*/  IADD3 R105, PT, PT, R105, R78, RZ ;  /* 0x0000004e69697210 */ /* 0x000fe20007ffe0ff */
[----:B------:R-:W-:Y:S01]  /*76d0*/  FFMA R0, R49, R52, R0 ;  /* 0x0000003431007223 */ /* 0x000fe20000000000 */
[C---:B------:R-:W-:Y:S01]  /*76e0*/  FMUL R2, R47.reuse, R11 ;  /* 0x0000000b2f027220 */ /* 0x040fe20000400000 */
[----:B------:R-:W-:Y:S01]  /*76f0*/  FMUL R3, R47, R12 ;  /* 0x0000000c2f037220 */ /* 0x000fe20000400000 */
[----:B------:R-:W-:Y:S01]  /*7700*/  F2FP.BF16.F32.PACK_AB R6, R9, R8 ;  /* 0x000000080906723e */ /* 0x000fe200000010ff */
[----:B------:R-:W-:Y:S01]  /*7710*/  FMUL R10, R47, R13 ;  /* 0x0000000d2f0a7220 */ /* 0x000fe20000400000 */
[C---:B------:R-:W-:Y:S01]  /*7720*/  FFMA R2, R49.reuse, R53, R2 ;  /* 0x0000003531027223 */ /* 0x040fe20000000002 */
[----:B------:R-:W-:Y:S01]  /*7730*/  FFMA R3, R49, R54, R3 ;  /* 0x0000003631037223 */ /* 0x000fe20000000003 */
[----:B------:R-:W-:Y:S01]  /*7740*/  FMUL R11, R47, R14 ;  /* 0x0000000e2f0b7220 */ /* 0x000fe20000400000 */
[----:B------:R-:W-:Y:S01]  /*7750*/  FFMA R10, R49, R55, R10 ;  /* 0x00000037310a7223 */ /* 0x000fe2000000000a */
[C---:B------:R-:W-:Y:S01]  /*7760*/  FMUL R15, R47.reuse, R15 ;  /* 0x0000000f2f0f7220 */ /* 0x040fe20000400000 */
[C---:B------:R-:W-:Y:S01]  /*7770*/  FMUL R12, R47.reuse, R16 ;  /* 0x000000102f0c7220 */ /* 0x040fe20000400000 */
[----:B------:R-:W-:Y:S01]  /*7780*/  FMUL R13, R47, R17 ;  /* 0x000000112f0d7220 */ /* 0x000fe20000400000 */
[----:B------:R-:W-:Y:S01]  /*7790*/  FFMA R11, R49, R56, R11 ;  /* 0x00000038310b7223 */ /* 0x000fe2000000000b */
[----:B------:R-:W-:Y:S01]  /*77a0*/  FMUL R14, R47, R18 ;  /* 0x000000122f0e7220 */ /* 0x000fe20000400000 */
[----:B------:R-:W-:Y:S01]  /*77b0*/  FFMA R15, R49, R57, R15 ;  /* 0x00000039310f7223 */ /* 0x000fe2000000000f */
[----:B------:R-:W-:Y:S01]  /*77c0*/  FMUL R19, R47, R19 ;  /* 0x000000132f137220 */ /* 0x000fe20000400000 */
[----:B------:R-:W-:Y:S01]  /*77d0*/  F2FP.BF16.F32.PACK_AB R7, R2, R0 ;  /* 0x000000000207723e */ /* 0x000fe200000010ff */
[----:B------:R-:W-:Y:S01]  /*77e0*/  FFMA R12, R49, R58, R12 ;  /* 0x0000003a310c7223 */ /* 0x000fe2000000000c */
[----:B------:R-:W-:Y:S01]  /*77f0*/  FMUL R16, R47, R20 ;  /* 0x000000142f107220 */ /* 0x000fe20000400000 */
[----:B------:R-:W-:Y:S01]  /*7800*/  FFMA R13, R49, R59, R13 ;  /* 0x0000003b310d7223 */ /* 0x000fe2000000000d */
[----:B------:R-:W-:Y:S01]  /*7810*/  FMUL R17, R47, R21 ;  /* 0x000000152f117220 */ /* 0x000fe20000400000 */
[----:B------:R1:W-:Y:S01]  /*7820*/  STS.128 [R99+UR8], R4 ;  /* 0x0000000463007988 */ /* 0x0003e20008000c08 */
[----:B------:R-:W-:Y:S01]  /*7830*/  SHF.L.U32 R68, R71, 0x10, RZ ;  /* 0x0000001047447819 */ /* 0x000fe200000006ff */
[----:B------:R-:W-:Y:S01]  /*7840*/  FFMA R14, R49, R60, R14 ;  /* 0x0000003c310e7223 */ /* 0x000fe2000000000e */
[----:B------:R-:W-:Y:S01]  /*7850*/  LOP3.LUT R69, R71, 0xffff0000, RZ, 0xc0, !PT ;  /* 0xffff000047457812 */ /* 0x000fe200078ec0ff */
[----:B------:R-:W-:Y:S01]  /*7860*/  FMUL R18, R47, R22 ;  /* 0x000000162f127220 */ /* 0x000fe20000400000 */
[----:B------:R-:W-:Y:S01]  /*7870*/  SHF.L.U32 R70, R76, 0x10, RZ ;  /* 0x000000104c467819 */ /* 0x000fe200000006ff */
[----:B------:R-:W-:Y:S01]  /*7880*/  FFMA R19, R49, R61, R19 ;  /* 0x0000003d31137223 */ /* 0x000fe20000000013 */
[----:B------:R-:W-:Y:S01]  /*7890*/  FMUL R23, R47, R23 ;  /* 0x000000172f177220 */ /* 0x000fe20000400000 */
[----:B------:R-:W-:Y:S01]  /*78a0*/  FFMA R16, R49, R62, R16 ;  /* 0x0000003e31107223 */ /* 0x000fe20000000010 */
[----:B------:R-:W-:Y:S01]  /*78b0*/  FMUL R20, R47, R24 ;  /* 0x000000182f147220 */ /* 0x000fe20000400000 */
[----:B------:R-:W-:Y:S01]  /*78c0*/  FFMA R17, R49, R63, R17 ;  /* 0x0000003f31117223 */ /* 0x000fe20000000011 */
[----:B------:R-:W-:Y:S01]  /*78d0*/  FMUL R21, R47, R25 ;  /* 0x000000192f157220 */ /* 0x000fe20000400000 */
[----:B------:R-:W-:Y:S01]  /*78e0*/  FFMA R18, R49, R64, R18 ;  /* 0x0000004031127223 */ /* 0x000fe20000000012 */
[----:B------:R-:W-:Y:S01]  /*78f0*/  FMUL R22, R47, R26 ;  /* 0x0000001a2f167220 */ /* 0x000fe20000400000 */
[----:B------:R-:W-:Y:S01]  /*7900*/  F2FP.BF16.F32.PACK_AB R8, R10, R3 ;  /* 0x000000030a08723e */ /* 0x000fe200000010ff */
[----:B------:R-:W-:Y:S01]  /*7910*/  FFMA R23, R49, R65, R23 ;  /* 0x0000004131177223 */ /* 0x000fe20000000017 */
[----:B------:R-:W-:Y:S01]  /*7920*/  F2FP.BF16.F32.PACK_AB R9, R15, R11 ;  /* 0x0000000b0f09723e */ /* 0x000fe200000010ff */
[----:B------:R-:W-:Y:S01]  /*7930*/  FMUL R27, R47, R27 ;  /* 0x0000001b2f1b7220 */ /* 0x000fe20000400000 */
[----:B------:R-:W-:Y:S01]  /*7940*/  F2FP.BF16.F32.PACK_AB R10, R13, R12 ;  /* 0x0000000c0d0a723e */ /* 0x000fe200000010ff */
[----:B------:R-:W-:Y:S01]  /*7950*/  FFMA R20, R49, R66, R20 ;  /* 0x0000004231147223 */ /* 0x000fe20000000014 */
[----:B------:R-:W-:Y:S01]  /*7960*/  F2FP.BF16.F32.PACK_AB R11, R19, R14 ;  /* 0x0000000e130b723e */ /* 0x000fe200000010ff */
[----:B------:R-:W-:Y:S01]  /*7970*/  FMUL R24, R47, R28 ;  /* 0x0000001c2f187220 */ /* 0x000fe20000400000 */
[----:B------:R-:W-:Y:S01]  /*7980*/  LOP3.LUT R71, R76, 0xffff0000, RZ, 0xc0, !PT ;  /* 0xffff00004c477812 */ /* 0x000fe200078ec0ff */
[----:B------:R-:W-:Y:S01]  /*7990*/  FFMA R21, R49, R67, R21 ;  /* 0x0000004331157223 */ /* 0x000fe20000000015 */
[----:B------:R-:W-:Y:S01]  /*79a0*/  SHF.L.U32 R72, R77, 0x10, RZ ;  /* 0x000000104d487819 */ /* 0x000fe200000006ff */
[----:B------:R1:W-:Y:S01]  /*79b0*/  STS.128 [R106+0x10], R8 ;  /* 0x000010086a007388 */ /* 0x0003e20000000c00 */
[----:B------:R-:W-:Y:S01]  /*79c0*/  FMUL R25, R47, R29 ;  /* 0x0000001d2f197220 */ /* 0x000fe20000400000 */
[----:B------:R-:W-:Y:S01]  /*79d0*/  FFMA R22, R49, R68, R22 ;  /* 0x0000004431167223 */ /* 0x000fe20000000016 */
[----:B------:R-:W-:Y:S01]  /*79e0*/  LOP3.LUT R73, R77, 0xffff0000, RZ, 0xc0, !PT ;  /* 0xffff00004d497812 */ /* 0x000fe200078ec0ff */
[----:B------:R-:W-:Y:S01]  /*79f0*/  FMUL R26, R47, R30 ;  /* 0x0000001e2f1a7220 */ /* 0x000fe20000400000 */
[----:B------:R-:W-:Y:S01]  /*7a00*/  FFMA R27, R49, R69, R27 ;  /* 0x00000045311b7223 */ /* 0x000fe2000000001b */
[----:B------:R-:W-:Y:S01]  /*7a10*/  FMUL R31, R47, R31 ;  /* 0x0000001f2f1f7220 */ /* 0x000fe20000400000 */
[----:B------:R-:W-:Y:S01]  /*7a20*/  FFMA R24, R49, R70, R24 ;  /* 0x0000004631187223 */ /* 0x000fe20000000018 */
[----:B------:R-:W-:Y:S01]  /*7a30*/  FMUL R28, R47, R32 ;  /* 0x000000202f1c7220 */ /* 0x000fe20000400000 */
[----:B------:R-:W-:Y:S01]  /*7a40*/  FFMA R25, R49, R71, R25 ;  /* 0x0000004731197223 */ /* 0x000fe20000000019 */
[----:B------:R-:W-:Y:S01]  /*7a50*/  SHF.L.U32 R76, R79, 0x10, RZ ;  /* 0x000000104f4c7819 */ /* 0x000fe200000006ff */
[----:B------:R-:W-:Y:S01]  /*7a60*/  FMUL R29, R47, R33 ;  /* 0x000000212f1d7220 */ /* 0x000fe20000400000 */
[----:B------:R-:W-:Y:S01]  /*7a70*/  F2FP.BF16.F32.PACK_AB R16, R17, R16 ;  /* 0x000000101110723e */ /* 0x000fe200000010ff */
[----:B------:R-:W-:Y:S01]  /*7a80*/  FFMA R26, R49, R72, R26 ;  /* 0x00000048311a7223 */ /* 0x000fe2000000001a */
[----:B------:R-:W-:Y:S01]  /*7a90*/  LOP3.LUT R77, R79, 0xffff0000, RZ, 0xc0, !PT ;  /* 0xffff00004f4d7812 */ /* 0x000fe200078ec0ff */
[----:B------:R-:W-:Y:S01]  /*7aa0*/  FMUL R30, R47, R34 ;  /* 0x000000222f1e7220 */ /* 0x000fe20000400000 */
[----:B------:R-:W-:Y:S01]  /*7ab0*/  F2FP.BF16.F32.PACK_AB R17, R23, R18 ;  /* 0x000000121711723e */ /* 0x000fe200000010ff */
[----:B------:R-:W-:Y:S01]  /*7ac0*/  FFMA R31, R49, R73, R31 ;  /* 0x00000049311f7223 */ /* 0x000fe2000000001f */
[----:B------:R-:W-:Y:S01]  /*7ad0*/  FMUL R35, R47, R35 ;  /* 0x000000232f237220 */ /* 0x000fe20000400000 */
[----:B------:R-:W-:Y:S01]  /*7ae0*/  F2FP.BF16.F32.PACK_AB R18, R21, R20 ;  /* 0x000000141512723e */ /* 0x000fe200000010ff */
[----:B------:R-:W-:Y:S01]  /*7af0*/  FFMA R28, R49, R74, R28 ;  /* 0x0000004a311c7223 */ /* 0x000fe2000000001c */
[----:B------:R-:W-:Y:S01]  /*7b00*/  F2FP.BF16.F32.PACK_AB R19, R27, R22 ;  /* 0x000000161b13723e */ /* 0x000fe200000010ff */
[C---:B------:R-:W-:Y:S01]  /*7b10*/  FFMA R29, R49.reuse, R75, R29 ;  /* 0x0000004b311d7223 */ /* 0x040fe2000000001d */
[C---:B------:R-:W-:Y:S01]  /*7b20*/  FFMA R30, R49.reuse, R76, R30 ;  /* 0x0000004c311e7223 */ /* 0x040fe2000000001e */
[----:B------:R-:W-:Y:S01]  /*7b30*/  FFMA R35, R49, R77, R35 ;  /* 0x0000004d31237223 */ /* 0x000fe20000000023 */
[----:B------:R-:W-:Y:S01]  /*7b40*/  F2FP.BF16.F32.PACK_AB R24, R25, R24 ;  /* 0x000000181918723e */ /* 0x000fe200000010ff */
[----:B------:R1:W-:Y:S01]  /*7b50*/  STS.128 [R105+0x20], R16 ;  /* 0x0000201069007388 */ /* 0x0003e20000000c00 */
[----:B------:R-:W-:Y:S02]  /*7b60*/  F2FP.BF16.F32.PACK_AB R25, R31, R26 ;  /* 0x0000001a1f19723e */ /* 0x000fe400000010ff */
[----:B------:R-:W-:Y:S02]  /*7b70*/  F2FP.BF16.F32.PACK_AB R26, R29, R28 ;  /* 0x0000001c1d1a723e */ /* 0x000fe400000010ff */
[----:B------:R-:W-:Y:S02]  /*7b80*/  F2FP.BF16.F32.PACK_AB R27, R35, R30 ;  /* 0x0000001e231b723e */ /* 0x000fe400000010ff */
[----:B------:R-:W-:Y:S05]  /*7b90*/  IADD3 R0, PT, PT, R98, R106, RZ ;  /* 0x0000006a62007210 */ /* 0x000fea0007ffe0ff */
        /* <DEDUP_REMOVED lines=9> */
[----:B------:R-:W-:Y:S02]  /*7c30*/  UIADD3 UR10, UP0, UPT, UR54, 0xa80, URZ ;  /* 0x00000a80360a7890 */ /* 0x000fe4000ff1e0ff */
[----:B------:R-:W-:Y:S02]  /*7c40*/  UIADD3 UR5, UPT, UPT, UR37, 0x20, URZ ;  /* 0x0000002025057890 */ /* 0x000fe4000fffe0ff */
[----:B------:R-:W-:Y:S02]  /*7c50*/  UIADD3 UR4, UPT, UPT, UR48, 0x200, UR8 ;  /* 0x0000020030047890 */ /* 0x000fe4000fffe008 */
[----:B------:R-:W-:Y:S01]  /*7c60*/  UIADD3.X UR11, UPT, UPT, URZ, UR55, URZ, UP0, !UPT ;  /* 0x00000037ff0b7290 */ /* 0x000fe200087fe4ff */
[----:B------:R-:W-:Y:S01]  /*7c70*/  UMOV UR6, UR38 ;  /* 0x0000002600067c82 */ /* 0x000fe20008000000 */
[----:B------:R-:W-:Y:S07]  /*7c80*/  UMOV UR7, UR44 ;  /* 0x0000002c00077c82 */ /* 0x000fee0008000000 */
[----:B------:R2:W-:Y:S02]  /*7c90*/  UTMASTG.3D [UR4], [UR10] ;  /* 0x000000040a0073b5 */ /* 0x0005e40008010000 */
[----:B--2---:R0:W-:Y:S02]  /*7ca0*/  UTMACMDFLUSH ;  /* 0x00000000000079b7 */ /* 0x0041e40000000000 */
.L_x_114:
[----:B------:R-:W-:Y:S05]  /*7cb0*/  BSYNC.RECONVERGENT B0 ;  /* 0x0000000000007941 */ /* 0x000fea0003800200 */
.L_x_113:
[----:B------:R-:W-:Y:S01]  /*7cc0*/  UIADD3 UR39, UPT, UPT, UR39, 0x1, URZ ;  /* 0x0000000127277890 */ /* 0x000fe2000fffe0ff */
[----:B------:R-:W-:Y:S03]  /*7cd0*/  BSSY.RECONVERGENT B0, `(.L_x_115) ;  /* 0x0000008000007945 */ /* 0x000fe60003800200 */
[----:B------:R-:W-:Y:S04]  /*7ce0*/  UISETP.NE.AND UP0, UPT, UR39, 0x3, UPT ;  /* 0x000000032700788c */ /* 0x000fe8000bf05270 */
[----:B------:R-:W-:Y:S02]  /*7cf0*/  UISETP.EQ.XOR UP1, UPT, UR36, 0x3, !UP0 ;  /* 0x000000032400788c */ /* 0x000fe4000c722a70 */
[----:B------:R-:W-:Y:S02]  /*7d00*/  USEL UR56, UR39, URZ, UP0 ;  /* 0x000000ff27387287 */ /* 0x000fe40008000000 */
[----:B------:R-:W-:Y:S04]  /*7d10*/  USEL UR4, URZ, 0x1, !UP1 ;  /* 0x00000001ff047887 */ /* 0x000fe8000c800000 */
[----:B------:R-:W-:Y:S01]  /*7d20*/  ULOP3.LUT UR51, UR51, UR4, URZ, 0x3c, !UPT ;  /* 0x0000000433337292 */ /* 0x000fe2000f8e3cff */
[----:B------:R-:W-:Y:S11]  /*7d30*/  @P0 BRA `(.L_x_116) ;  /* 0x0000000000040947 */ /* 0x000ff60003800000 */
[----:B------:R-:W-:Y:S04]  /*7d40*/  DEPBAR.LE SB0, 0x1 ;  /* 0x000080400000791a */ /* 0x000fe80000000000 */
.L_x_116:
[----:B------:R-:W-:Y:S05]  /*7d50*/  BSYNC.RECONVERGENT B0 ;  /* 0x0000000000007941 */ /* 0x000fea0003800200 */
.L_x_115:
[----:B------:R-:W-:Y:S01]  /*7d60*/  BAR.SYNC.DEFER_BLOCKING 0x1, 0x80 ;  /* 0x0042000000007b1d */ /* 0x000fe20000010000 */
[----:B------:R-:W-:Y:S01]  /*7d70*/  UISETP.NE.AND UP0, UPT, UR50, -0x2, UPT ;  /* 0xfffffffe3200788c */ /* 0x000fe2000bf05270 */
[----:B------:R-:W-:Y:S08]  /*7d80*/  IADD3 R45, PT, PT, R45, 0x1, RZ ;  /* 0x000000012d2d7810 */ /* 0x000ff00007ffe0ff */
[----:B------:R-:W-:Y:S05]  /*7d90*/  BRA.U !UP0, `(.L_x_117) ;  /* 0x0000000108287547 */ /* 0x000fea000b800000 */
[----:B------:R-:W-:Y:S01]  /*7da0*/  ISETP.NE.AND P0, PT, R104, RZ, PT ;  /* 0x000000ff6800720c */ /* 0x000fe20003f05270 */
[----:B------:R-:W-:Y:S01]  /*7db0*/  IMAD.U32 R2, RZ, RZ, UR49 ;  /* 0x00000031ff027e24 */ /* 0x000fe2000f8e00ff */
[----:B------:R-:W-:Y:S01]  /*7dc0*/  UIADD3 UR49, UPT, UPT, UR49, 0x1, URZ ;  /* 0x0000000131317890 */ /* 0x000fe2000fffe0ff */
[----:B-1----:R-:W-:Y:S03]  /*7dd0*/  IMAD.U32 R0, RZ, RZ, UR45 ;  /* 0x0000002dff007e24 */ /* 0x002fe6000f8e00ff */
[----:B------:R-:W-:Y:S04]  /*7de0*/  UISETP.NE.AND UP0, UPT, UR49, 0x3, UPT ;  /* 0x000000033100788c */ /* 0x000fe8000bf05270 */
[----:B------:R-:W-:Y:S03]  /*7df0*/  USEL UR49, UR49, URZ, UP0 ;  /* 0x000000ff31317287 */ /* 0x000fe60008000000 */
[----:B------:R-:W-:Y:S05]  /*7e00*/  @P0 LEA R2, R2, UR48, 0x3 ;  /* 0x0000003002020c11 */ /* 0x000fea000f8e18ff */
[----:B------:R-:W-:Y:S05]  /*7e10*/  @P0 VIADD R2, R2, 0x98 ;  /* 0x0000009802020836 */ /* 0x000fea0000000000 */
[----:B------:R-:W-:Y:S04]  /*7e20*/  @P0 PRMT R0, R0, 0x654, R2 ;  /* 0x0000065400000816 */ /* 0x000fe80000000002 */
[----:B------:R2:W-:Y:S03]  /*7e30*/  @P0 SYNCS.ARRIVE.TRANS64.RED.A1T0 RZ, [R0+URZ], RZ ;  /* 0x000000ff00ff09a7 */ /* 0x0005e600081004ff */
.L_x_117:
[----:B------:R-:W-:Y:S01]  /*7e40*/  ISETP.NE.AND P2, PT, R101, RZ, PT ;  /* 0x000000ff6500720c */ /* 0x000fe20003f45270 */
[----:B-12---:R-:W-:Y:S01]  /*7e50*/  IMAD.IADD R0, R44, 0x1, R87 ;  /* 0x000000012c007824 */ /* 0x006fe200078e0257 */
[----:B------:R-:W-:Y:S01]  /*7e60*/  ISETP.NE.AND P0, PT, R103, 0x2, PT ;  /* 0x000000026700780c */ /* 0x000fe20003f05270 */
[----:B------:R-:W-:Y:S01]  /*7e70*/  UIADD3 UR50, UPT, UPT, UR50, 0x2, URZ ;  /* 0x0000000232327890 */ /* 0x000fe2000fffe0ff */
[----:B------:R-:W-:Y:S01]  /*7e80*/  ISETP.NE.AND P1, PT, R45, 0x2, PT ;  /* 0x000000022d00780c */ /* 0x000fe20003f25270 */
[----:B------:R-:W-:Y:S01]  /*7e90*/  IMAD.IADD R14, R43, 0x1, R86 ;  /* 0x000000012b0e7824 */ /* 0x000fe200078e0256 */
[----:B------:R-:W-:Y:S02]  /*7ea0*/  R2UR UR27, R0 ;  /* 0x00000000001b72ca */ /* 0x000fe400000e0000 */
[----:B------:R-:W-:Y:S02]  /*7eb0*/  SEL R2, RZ, 0x1, P0 ;  /* 0x00000001ff027807 */ /* 0x000fe40000000000 */
[----:B------:R-:W-:Y:S02]  /*7ec0*/  SEL R0, RZ, 0x1, P1 ;  /* 0x00000001ff007807 */ /* 0x000fe40000800000 */
[----:B------:R-:W-:Y:S02]  /*7ed0*/  LOP3.LUT R96, R96, R2, RZ, 0x3c, !PT ;  /* 0x0000000260607212 */ /* 0x000fe400078e3cff */
[----:B------:R-:W-:Y:S02]  /*7ee0*/  @P2 R2UR UR44, R95 ;  /* 0x000000005f2c22ca */ /* 0x000fe400000e0000 */
[----:B------:R-:W-:Y:S02]  /*7ef0*/  LOP3.LUT R97, R97, R0, RZ, 0x3c, !PT ;  /* 0x0000000061617212 */ /* 0x000fe400078e3cff */
[----:B------:R-:W-:Y:S02]  /*7f00*/  SEL R103, R103, RZ, P0 ;  /* 0x000000ff67677207 */ /* 0x000fe40000000000 */
[----:B------:R-:W-:Y:S01]  /*7f10*/  SEL R45, R45, RZ, P1 ;  /* 0x000000ff2d2d7207 */ /* 0x000fe20000800000 */
[----:B------:R-:W-:Y:S08]  /*7f20*/  @P2 BRA `(.L_x_118) ;  /* 0xffffffd800042947 */ /* 0x000ff0000383ffff */
[----:B------:R-:W-:-:S09]  /*7f30*/  UISETP.NE.AND UP0, UPT, UR53, URZ, UPT ;  /* 0x000000ff3500728c */ /* 0x000fd2000bf05270 */
[----:B------:R-:W-:Y:S05]  /*7f40*/  BRA.U !UP0, `(.L_x_119) ;  /* 0x0000000108487547 */ /* 0x000fea000b800000 */
[----:B------:R-:W1:Y:S02]  /*7f50*/  LDCU.64 UR4, c[0x0][0xc90] ;  /* 0x00019200ff0477ac */ /* 0x000e640008000a00 */
[----:B-1----:R-:W-:-:S04]  /*7f60*/  UISETP.NE.U32.AND UP0, UPT, UR4, URZ, UPT ;  /* 0x000000ff0400728c */ /* 0x002fc8000bf05070 */
[----:B------:R-:W-:-:S09]  /*7f70*/  UISETP.NE.AND.EX UP0, UPT, UR5, URZ, UPT, UP0 ;  /* 0x000000ff0500728c */ /* 0x000fd2000bf05300 */
[----:B------:R-:W-:Y:S05]  /*7f80*/  BRA.U UP0, `(.L_x_120) ;  /* 0x00000001000c7547 */ /* 0x000fea000b800000 */
[----:B------:R-:W-:-:S13]  /*7f90*/  FSETP.NEU.AND P0, PT, R49, RZ, PT ;  /* 0x000000ff3100720b */ /* 0x000fda0003f0d000 */
[----:B------:R-:W-:Y:S05]  /*7fa0*/  @!P0 EXIT ;  /* 0x000000000000894d */ /* 0x000fea0003800000 */
[----:B------:R-:W-:Y:S05]  /*7fb0*/  BRA `(.L_x_119) ;  /* 0x00000000002c7947 */ /* 0x000fea0003800000 */
.L_x_120:
[----:B------:R-:W-:Y:S01]  /*7fc0*/  ISETP.NE.AND P0, PT, R102, RZ, PT ;  /* 0x000000ff6600720c */ /* 0x000fe20003f05270 */
[----:B------:R-:W-:-:S12]  /*7fd0*/  BSSY.RECONVERGENT B0, `(.L_x_119) ;  /* 0x0000009000007945 */ /* 0x000fd80003800200 */
[----:B------:R-:W-:Y:S05]  /*7fe0*/  @P0 BRA `(.L_x_121) ;  /* 0x0000000000140947 */ /* 0x000fea0003800000 */
[----:B------:R-:W1:Y:S02]  /*7ff0*/  LDCU.64 UR4, c[0x0][0xc88] ;  /* 0x00019100ff0477ac */ /* 0x000e640008000a00 */
[----:B-1----:R-:W-:-:S04]  /*8000*/  ISETP.NE.U32.AND P0, PT, RZ, UR4, PT ;  /* 0x00000004ff007c0c */ /* 0x002fc8000bf05070 */
[----:B------:R-:W-:-:S13]  /*8010*/  ISETP.NE.AND.EX P0, PT, RZ, UR5, PT, P0 ;  /* 0x00000005ff007c0c */ /* 0x000fda000bf05300 */
[----:B------:R-:W-:Y:S05]  /*8020*/  @!P0 EXIT ;  /* 0x000000000000894d */ /* 0x000fea0003800000 */
[----:B------:R-:W-:Y:S05]  /*8030*/  BRA `(.L_x_122) ;  /* 0x0000000000087947 */ /* 0x000fea0003800000 */
.L_x_121:
[----:B------:R-:W-:-:S13]  /*8040*/  FSETP.NEU.AND P0, PT, R49, RZ, PT ;  /* 0x000000ff3100720b */ /* 0x000fda0003f0d000 */
[----:B------:R-:W-:Y:S05]  /*8050*/  @!P0 EXIT ;  /* 0x000000000000894d */ /* 0x000fea0003800000 */
.L_x_122:
[----:B------:R-:W-:Y:S05]  /*8060*/  BSYNC.RECONVERGENT B0 ;  /* 0x0000000000007941 */ /* 0x000fea0003800200 */
.L_x_119:
[----:B------:R-:W-:Y:S01]  /*8070*/  ULEA UR4, UR49, UR48, 0x3 ;  /* 0x0000003031047291 */ /* 0x000fe2000f8e18ff */
[----:B------:R-:W-:-:S04]  /*8080*/  DEPBAR.LE SB0, 0x0 ;  /* 0x000080000000791a */ /* 0x000fc80000000000 */
[----:B------:R-:W-:-:S04]  /*8090*/  UIADD3 UR4, UPT, UPT, UR4, 0x98, URZ ;  /* 0x0000009804047890 */ /* 0x000fc8000fffe0ff */
[----:B------:R-:W-:-:S09]  /*80a0*/  UPRMT UR4, UR45, 0x654, UR4 ;  /* 0x000006542d047896 */ /* 0x000fd20008000004 */
[----:B------:R-:W-:Y:S01]  /*80b0*/  SYNCS.ARRIVE.TRANS64.RED.A1T0 RZ, [UR4], RZ ;  /* 0x000000ffffff79a7 */ /* 0x000fe20008100404 */
[----:B------:R-:W-:Y:S05]  /*80c0*/  EXIT ;  /* 0x000000000000794d */ /* 0x000fea0003800000 */
.L_x_19:
[----:B--2---:R2:W1:Y:S02]  /*80d0*/  SYNCS.PHASECHK.TRANS64.TRYWAIT P0, [R2+URZ+0x110], R3 ;  /* 0x00011003020075a7 */ /* 0x00446400080011ff */
[----:B-1----:R-:W-:Y:S05]  /*80e0*/  @!P0 NANOSLEEP.SYNCS 0x989680 ;  /* 0x009896800000895d */ /* 0x002fea0003900000 */
[----:B------:R-:W1:Y:S02]  /*80f0*/  @!P0 SYNCS.PHASECHK.TRANS64 P0, [R2+URZ+0x110], R3 ;  /* 0x00011003020085a7 */ /* 0x000e6400080010ff */
[----:B-1----:R-:W-:Y:S05]  /*8100*/  @!P0 BRA `(.L_x_19) ;  /* 0xfffffffc00f08947 */ /* 0x002fea000383ffff */
[----:B------:R-:W-:Y:S05]  /*8110*/  BRA `(.L_x_123) ;  /* 0xffffff94005c7947 */ /* 0x000fea000383ffff */
.L_x_22:
[----:B------:R-:W-:-:S07]  /*8120*/  MOV R2, UR41 ;  /* 0x0000002900027c02 */ /* 0x000fce0008000f00 */
.L_x_124:
[----:B-1----:R1:W2:Y:S02]  /*8130*/  SYNCS.PHASECHK.TRANS64.TRYWAIT P0, [R2+URZ+0x40], R4 ;  /* 0x00004004020075a7 */ /* 0x0022a400080011ff */
[----:B--2---:R-:W-:Y:S05]  /*8140*/  @!P0 NANOSLEEP.SYNCS 0x989680 ;  /* 0x009896800000895d */ /* 0x004fea0003900000 */
[----:B------:R-:W2:Y:S02]  /*8150*/  @!P0 SYNCS.PHASECHK.TRANS64 P0, [R2+URZ+0x40], R4 ;  /* 0x00004004020085a7 */ /* 0x000ea400080010ff */
[----:B--2---:R-:W-:Y:S05]  /*8160*/  @!P0 BRA `(.L_x_124) ;  /* 0xfffffffc00f08947 */ /* 0x004fea000383ffff */
[----:B------:R-:W-:Y:S05]  /*8170*/  BRA `(.L_x_21) ;  /* 0xffffff9400b47947 */ /* 0x000fea000383ffff */
.L_x_30:
[----:B------:R-:W-:-:S07]  /*8180*/  MOV R2, UR41 ;  /* 0x0000002900027c02 */ /* 0x000fce0008000f00 */
.L_x_125:
[----:B-1----:R1:W2:Y:S02]  /*8190*/  SYNCS.PHASECHK.TRANS64.TRYWAIT P0, [R2+URZ+0x40], R4 ;  /* 0x00004004020075a7 */ /* 0x0022a400080011ff */
[----:B--2---:R-:W-:Y:S05]  /*81a0*/  @!P0 NANOSLEEP.SYNCS 0x989680 ;  /* 0x009896800000895d */ /* 0x004fea0003900000 */
[----:B------:R-:W2:Y:S02]  /*81b0*/  @!P0 SYNCS.PHASECHK.TRANS64 P0, [R2+URZ+0x40], R4 ;  /* 0x00004004020085a7 */ /* 0x000ea400080010ff */
[----:B--2---:R-:W-:Y:S05]  /*81c0*/  @!P0 BRA `(.L_x_125) ;  /* 0xfffffffc00f08947 */ /* 0x004fea000383ffff */
[----:B------:R-:W-:Y:S05]  /*81d0*/  BRA `(.L_x_29) ;  /* 0xffffff9800b07947 */ /* 0x000fea000383ffff */
.L_x_36:
[----:B-1----:R1:W2:Y:S02]  /*81e0*/  SYNCS.PHASECHK.TRANS64.TRYWAIT P0, [R2+URZ+0xc0], R3 ;  /* 0x0000c003020075a7 */ /* 0x0022a400080011ff */
[----:B--2---:R-:W-:Y:S05]  /*81f0*/  @!P0 NANOSLEEP.SYNCS 0x989680 ;  /* 0x009896800000895d */ /* 0x004fea0003900000 */
[----:B------:R-:W2:Y:S02]  /*8200*/  @!P0 SYNCS.PHASECHK.TRANS64 P0, [R2+URZ+0xc0], R3 ;  /* 0x0000c003020085a7 */ /* 0x000ea400080010ff */
[----:B--2---:R-:W-:Y:S05]  /*8210*/  @!P0 BRA `(.L_x_36) ;  /* 0xfffffffc00f08947 */ /* 0x004fea000383ffff */
[----:B------:R-:W-:Y:S05]  /*8220*/  BRA `(.L_x_126) ;  /* 0xffffff9c00907947 */ /* 0x000fea000383ffff */
.L_x_40:
[----:B----4-:R-:W-:-:S07]  /*8230*/  MOV R0, UR5 ;  /* 0x0000000500007c02 */ /* 0x010fce0008000f00 */
.L_x_127:
[----:B-1----:R1:W2:Y:S02]  /*8240*/  SYNCS.PHASECHK.TRANS64.TRYWAIT P0, [R0+URZ], R2 ;  /* 0x00000002000075a7 */ /* 0x0022a400080011ff */
[----:B--2---:R-:W-:Y:S05]  /*8250*/  @!P0 NANOSLEEP.SYNCS 0x989680 ;  /* 0x009896800000895d */ /* 0x004fea0003900000 */
[----:B------:R-:W2:Y:S02]  /*8260*/  @!P0 SYNCS.PHASECHK.TRANS64 P0, [R0+URZ], R2 ;  /* 0x00000002000085a7 */ /* 0x000ea400080010ff */
[----:B--2---:R-:W-:Y:S05]  /*8270*/  @!P0 BRA `(.L_x_127) ;  /* 0xfffffffc00f08947 */ /* 0x004fea000383ffff */
[----:B------:R-:W-:Y:S05]  /*8280*/  BRA `(.L_x_128) ;  /* 0xffffffa400047947 */ /* 0x000fea000383ffff */
.L_x_41:
[----:B----4-:R-:W-:-:S07]  /*8290*/  MOV R0, UR5 ;  /* 0x0000000500007c02 */ /* 0x010fce0008000f00 */
.L_x_129:
[----:B-1----:R1:W2:Y:S02]  /*82a0*/  SYNCS.PHASECHK.TRANS64.TRYWAIT P0, [R0+URZ], R3 ;  /* 0x00000003000075a7 */ /* 0x0022a400080011ff */
[----:B--2---:R-:W-:Y:S05]  /*82b0*/  @!P0 NANOSLEEP.SYNCS 0x989680 ;  /* 0x009896800000895d */ /* 0x004fea0003900000 */
[----:B------:R-:W2:Y:S02]  /*82c0*/  @!P0 SYNCS.PHASECHK.TRANS64 P0, [R0+URZ], R3 ;  /* 0x00000003000085a7 */ /* 0x000ea400080010ff */
[----:B--2---:R-:W-:Y:S05]  /*82d0*/  @!P0 BRA `(.L_x_129) ;  /* 0xfffffffc00f08947 */ /* 0x004fea000383ffff */
[----:B------:R-:W-:Y:S05]  /*82e0*/  BRA `(.L_x_130) ;  /* 0xffffffa400107947 */ /* 0x000fea000383ffff */
.L_x_42:
[----:B----4-:R-:W-:-:S07]  /*82f0*/  MOV R0, UR5 ;  /* 0x0000000500007c02 */ /* 0x010fce0008000f00 */
.L_x_131:
[----:B-1----:R1:W2:Y:S02]  /*8300*/  SYNCS.PHASECHK.TRANS64.TRYWAIT P0, [R0+URZ], R3 ;  /* 0x00000003000075a7 */ /* 0x0022a400080011ff */
[----:B--2---:R-:W-:Y:S05]  /*8310*/  @!P0 NANOSLEEP.SYNCS 0x989680 ;  /* 0x009896800000895d */ /* 0x004fea0003900000 */
[----:B------:R-:W2:Y:S02]  /*8320*/  @!P0 SYNCS.PHASECHK.TRANS64 P0, [R0+URZ], R3 ;  /* 0x00000003000085a7 */ /* 0x000ea400080010ff */
[----:B--2---:R-:W-:Y:S05]  /*8330*/  @!P0 BRA `(.L_x_131) ;  /* 0xfffffffc00f08947 */ /* 0x004fea000383ffff */
[----:B------:R-:W-:Y:S05]  /*8340*/  BRA `(.L_x_132) ;  /* 0xffffffa4001c7947 */ /* 0x000fea000383ffff */
.L_x_43:
[----:B----4-:R-:W-:-:S07]  /*8350*/  MOV R0, UR5 ;  /* 0x0000000500007c02 */ /* 0x010fce0008000f00 */
.L_x_133:
[----:B-1----:R1:W2:Y:S02]  /*8360*/  SYNCS.PHASECHK.TRANS64.TRYWAIT P0, [R0+URZ], R3 ;  /* 0x00000003000075a7 */ /* 0x0022a400080011ff */
[----:B--2---:R-:W-:Y:S05]  /*8370*/  @!P0 NANOSLEEP.SYNCS 0x989680 ;  /* 0x009896800000895d */ /* 0x004fea0003900000 */
[----:B------:R-:W2:Y:S02]  /*8380*/  @!P0 SYNCS.PHASECHK.TRANS64 P0, [R0+URZ], R3 ;  /* 0x00000003000085a7 */ /* 0x000ea400080010ff */
[----:B--2---:R-:W-:Y:S05]  /*8390*/  @!P0 BRA `(.L_x_133) ;  /* 0xfffffffc00f08947 */ /* 0x004fea000383ffff */
[----:B------:R-:W-:Y:S05]  /*83a0*/  BRA `(.L_x_134) ;  /* 0xffffffa400287947 */ /* 0x000fea000383ffff */
.L_x_44:
[----:B----4-:R-:W-:-:S07]  /*83b0*/  MOV R0, UR5 ;  /* 0x0000000500007c02 */ /* 0x010fce0008000f00 */
.L_x_135:
[----:B-1----:R1:W2:Y:S02]  /*83c0*/  SYNCS.PHASECHK.TRANS64.TRYWAIT P0, [R0+URZ], R3 ;  /* 0x00000003000075a7 */ /* 0x0022a400080011ff */
[----:B--2---:R-:W-:Y:S05]  /*83d0*/  @!P0 NANOSLEEP.SYNCS 0x989680 ;  /* 0x009896800000895d */ /* 0x004fea0003900000 */
[----:B------:R-:W2:Y:S02]  /*83e0*/  @!P0 SYNCS.PHASECHK.TRANS64 P0, [R0+URZ], R3 ;  /* 0x00000003000085a7 */ /* 0x000ea400080010ff */
[----:B--2---:R-:W-:Y:S05]  /*83f0*/  @!P0 BRA `(.L_x_135) ;  /* 0xfffffffc00f08947 */ /* 0x004fea000383ffff */
[----:B------:R-:W-:Y:S05]  /*8400*/  BRA `(.L_x_136) ;  /* 0xffffffa400347947 */ /* 0x000fea000383ffff */
.L_x_45:
[----:B----4-:R-:W-:-:S07]  /*8410*/  MOV R0, UR5 ;  /* 0x0000000500007c02 */ /* 0x010fce0008000f00 */
.L_x_137:
[----:B-1----:R1:W2:Y:S02]  /*8420*/  SYNCS.PHASECHK.TRANS64.TRYWAIT P0, [R0+URZ], R3 ;  /* 0x00000003000075a7 */ /* 0x0022a400080011ff */
[----:B--2---:R-:W-:Y:S05]  /*8430*/  @!P0 NANOSLEEP.SYNCS 0x989680 ;  /* 0x009896800000895d */ /* 0x004fea0003900000 */
[----:B------:R-:W2:Y:S02]  /*8440*/  @!P0 SYNCS.PHASECHK.TRANS64 P0, [R0+URZ], R3 ;  /* 0x00000003000085a7 */ /* 0x000ea400080010ff */
[----:B--2---:R-:W-:Y:S05]  /*8450*/  @!P0 BRA `(.L_x_137) ;  /* 0xfffffffc00f08947 */ /* 0x004fea000383ffff */
[----:B------:R-:W-:Y:S05]  /*8460*/  BRA `(.L_x_138) ;  /* 0xffffffa400407947 */ /* 0x000fea000383ffff */
.L_x_46:
[----:B----4-:R-:W-:-:S07]  /*8470*/  MOV R0, UR5 ;  /* 0x0000000500007c02 */ /* 0x010fce0008000f00 */
.L_x_139:
[----:B-1----:R1:W2:Y:S02]  /*8480*/  SYNCS.PHASECHK.TRANS64.TRYWAIT P0, [R0+URZ], R3 ;  /* 0x00000003000075a7 */ /* 0x0022a400080011ff */
[----:B--2---:R-:W-:Y:S05]  /*8490*/  @!P0 NANOSLEEP.SYNCS 0x989680 ;  /* 0x009896800000895d */ /* 0x004fea0003900000 */
[----:B------:R-:W2:Y:S02]  /*84a0*/  @!P0 SYNCS.PHASECHK.TRANS64 P0, [R0+URZ], R3 ;  /* 0x00000003000085a7 */ /* 0x000ea400080010ff */
[----:B--2---:R-:W-:Y:S05]  /*84b0*/  @!P0 BRA `(.L_x_139) ;  /* 0xfffffffc00f08947 */ /* 0x004fea000383ffff */
[----:B------:R-:W-:Y:S05]  /*84c0*/  BRA `(.L_x_140) ;  /* 0xffffffa4004c7947 */ /* 0x000fea000383ffff */
.L_x_49:
[----:B-1----:R1:W2:Y:S02]  /*84d0*/  SYNCS.PHASECHK.TRANS64.TRYWAIT P0, [R0+URZ+0x100], R4 ;  /* 0x00010004000075a7 */ /* 0x0022a400080011ff */
[----:B--2---:R-:W-:Y:S05]  /*84e0*/  @!P0 NANOSLEEP.SYNCS 0x989680 ;  /* 0x009896800000895d */ /* 0x004fea0003900000 */
[----:B------:R-:W2:Y:S02]  /*84f0*/  @!P0 SYNCS.PHASECHK.TRANS64 P0, [R0+URZ+0x100], R4 ;  /* 0x00010004000085a7 */ /* 0x000ea400080010ff */
[----:B--2---:R-:W-:Y:S05]  /*8500*/  @!P0 BRA `(.L_x_49) ;  /* 0xfffffffc00f08947 */ /* 0x004fea000383ffff */
[----:B------:R-:W-:Y:S05]  /*8510*/  BRA `(.L_x_141) ;  /* 0xffffffa400a87947 */ /* 0x000fea000383ffff */
.L_x_50:
[----:B------:R-:W-:-:S07]  /*8520*/  MOV R0, UR5 ;  /* 0x0000000500007c02 */ /* 0x000fce0008000f00 */
.L_x_142:
[----:B-1----:R1:W2:Y:S02]  /*8530*/  SYNCS.PHASECHK.TRANS64.TRYWAIT P0, [R0+URZ+0xd0], R5 ;  /* 0x0000d005000075a7 */ /* 0x0022a400080011ff */
[----:B--2---:R-:W-:Y:S05]  /*8540*/  @!P0 NANOSLEEP.SYNCS 0x989680 ;  /* 0x009896800000895d */ /* 0x004fea0003900000 */
[----:B------:R-:W2:Y:S02]  /*8550*/  @!P0 SYNCS.PHASECHK.TRANS64 P0, [R0+URZ+0xd0], R5 ;  /* 0x0000d005000085a7 */ /* 0x000ea400080010ff */
[----:B--2---:R-:W-:Y:S05]  /*8560*/  @!P0 BRA `(.L_x_142) ;  /* 0xfffffffc00f08947 */ /* 0x004fea000383ffff */
[----:B------:R-:W-:Y:S05]  /*8570*/  BRA `(.L_x_143) ;  /* 0xffffffa400b87947 */ /* 0x000fea000383ffff */
.L_x_51:
[----:B-1----:R1:W2:Y:S02]  /*8580*/  SYNCS.PHASECHK.TRANS64.TRYWAIT P1, [R0+URZ+0xc0], R4 ;  /* 0x0000c004000075a7 */ /* 0x0022a400080211ff */
[----:B--2---:R-:W-:Y:S05]  /*8590*/  @!P1 NANOSLEEP.SYNCS 0x989680 ;  /* 0x009896800000995d */ /* 0x004fea0003900000 */
[----:B------:R-:W2:Y:S02]  /*85a0*/  @!P1 SYNCS.PHASECHK.TRANS64 P1, [R0+URZ+0xc0], R4 ;  /* 0x0000c004000095a7 */ /* 0x000ea400080210ff */
[----:B--2---:R-:W-:Y:S05]  /*85b0*/  @!P1 BRA `(.L_x_51) ;  /* 0xfffffffc00f09947 */ /* 0x004fea000383ffff */
[----:B------:R-:W-:Y:S05]  /*85c0*/  BRA `(.L_x_144) ;  /* 0xffffffa400e87947 */ /* 0x000fea000383ffff */
.L_x_54:
[----:B------:R-:W-:-:S07]  /*85d0*/  MOV R0, UR5 ;  /* 0x0000000500007c02 */ /* 0x000fce0008000f00 */
.L_x_145:
[----:B-1----:R1:W2:Y:S02]  /*85e0*/  SYNCS.PHASECHK.TRANS64.TRYWAIT P0, [R0+URZ+0xd0], R2 ;  /* 0x0000d002000075a7 */ /* 0x0022a400080011ff */
[----:B--2---:R-:W-:Y:S05]  /*85f0*/  @!P0 NANOSLEEP.SYNCS 0x989680 ;  /* 0x009896800000895d */ /* 0x004fea0003900000 */
[----:B------:R-:W2:Y:S02]  /*8600*/  @!P0 SYNCS.PHASECHK.TRANS64 P0, [R0+URZ+0xd0], R2 ;  /* 0x0000d002000085a7 */ /* 0x000ea400080010ff */
[----:B--2---:R-:W-:Y:S05]  /*8610*/  @!P0 BRA `(.L_x_145) ;  /* 0xfffffffc00f08947 */ /* 0x004fea000383ffff */
[----:B------:R-:W-:Y:S05]  /*8620*/  BRA `(.L_x_53) ;  /* 0xffffffa8003c7947 */ /* 0x000fea000383ffff */
.L_x_61:
[----:B--2---:R2:W4:Y:S02]  /*8630*/  SYNCS.PHASECHK.TRANS64.TRYWAIT P0, [R2+URZ+0xc0], R3 ;  /* 0x0000c003020075a7 */ /* 0x00452400080011ff */
[----:B----4-:R-:W-:Y:S05]  /*8640*/  @!P0 NANOSLEEP.SYNCS 0x989680 ;  /* 0x009896800000895d */ /* 0x010fea0003900000 */
[----:B------:R-:W4:Y:S02]  /*8650*/  @!P0 SYNCS.PHASECHK.TRANS64 P0, [R2+URZ+0xc0], R3 ;  /* 0x0000c003020085a7 */ /* 0x000f2400080010ff */
[----:B----4-:R-:W-:Y:S05]  /*8660*/  @!P0 BRA `(.L_x_61) ;  /* 0xfffffffc00f08947 */ /* 0x010fea000383ffff */
[----:B------:R-:W-:Y:S05]  /*8670*/  BRA `(.L_x_146) ;  /* 0xffffffac00f47947 */ /* 0x000fea000383ffff */
.L_x_64:
[----:B------:R-:W-:-:S07]  /*8680*/  MOV R3, UR16 ;  /* 0x0000001000037c02 */ /* 0x000fce0008000f00 */
.L_x_147:
[----:B--2---:R2:W3:Y:S02]  /*8690*/  SYNCS.PHASECHK.TRANS64.TRYWAIT P0, [R3+URZ+0xf0], R2 ;  /* 0x0000f002030075a7 */ /* 0x0044e400080011ff */
[----:B---3--:R-:W-:Y:S05]  /*86a0*/  @!P0 NANOSLEEP.SYNCS 0x989680 ;  /* 0x009896800000895d */ /* 0x008fea0003900000 */
[----:B------:R-:W3:Y:S02]  /*86b0*/  @!P0 SYNCS.PHASECHK.TRANS64 P0, [R3+URZ+0xf0], R2 ;  /* 0x0000f002030085a7 */ /* 0x000ee400080010ff */
[----:B---3--:R-:W-:Y:S05]  /*86c0*/  @!P0 BRA `(.L_x_147) ;  /* 0xfffffffc00f08947 */ /* 0x008fea000383ffff */
[----:B------:R-:W-:Y:S05]  /*86d0*/  BRA `(.L_x_148) ;  /* 0xffffffb400587947 */ /* 0x000fea000383ffff */
.L_x_67:
[----:B------:R-:W-:Y:S07]  /*86e0*/  MOV R2, UR15 ;  /* 0x0000000f00027c02 */ /* 0x000fee0008000f00 */
.L_x_149:
[----:B--2---:R2:W3:Y:S02]  /*86f0*/  SYNCS.PHASECHK.TRANS64.TRYWAIT P0, [R2+URZ], R3 ;  /* 0x00000003020075a7 */ /* 0x0044e400080011ff */
[----:B---3--:R-:W-:Y:S05]  /*8700*/  @!P0 NANOSLEEP.SYNCS 0x989680 ;  /* 0x009896800000895d */ /* 0x008fea0003900000 */
[----:B------:R-:W3:Y:S02]  /*8710*/  @!P0 SYNCS.PHASECHK.TRANS64 P0, [R2+URZ], R3 ;  /* 0x00000003020085a7 */ /* 0x000ee400080010ff */
[----:B---3--:R-:W-:Y:S05]  /*8720*/  @!P0 BRA `(.L_x_149) ;  /* 0xfffffffc00f08947 */ /* 0x008fea000383ffff */
[----:B------:R-:W-:Y:S05]  /*8730*/  BRA `(.L_x_66) ;  /* 0xffffffb400d07947 */ /* 0x000fea000383ffff */
.L_x_70:
[----:B------:R-:W-:-:S07]  /*8740*/  MOV R0, UR5 ;  /* 0x0000000500007c02 */ /* 0x000fce0008000f00 */
.L_x_150:
[----:B-1----:R1:W3:Y:S02]  /*8750*/  SYNCS.PHASECHK.TRANS64.TRYWAIT P0, [R0+URZ], R2 ;  /* 0x00000002000075a7 */ /* 0x0022e400080011ff */
[----:B---3--:R-:W-:Y:S05]  /*8760*/  @!P0 NANOSLEEP.SYNCS 0x989680 ;  /* 0x009896800000895d */ /* 0x008fea0003900000 */
[----:B------:R-:W3:Y:S02]  /*8770*/  @!P0 SYNCS.PHASECHK.TRANS64 P0, [R0+URZ], R2 ;  /* 0x00000002000085a7 */ /* 0x000ee400080010ff */
[----:B---3--:R-:W-:Y:S05]  /*8780*/  @!P0 BRA `(.L_x_150) ;  /* 0xfffffffc00f08947 */ /* 0x008fea000383ffff */
[----:B------:R-:W-:Y:S05]  /*8790*/  BRA `(.L_x_151) ;  /* 0xffffffb800cc7947 */ /* 0x000fea000383ffff */
.L_x_71:
[----:B------:R-:W-:-:S07]  /*87a0*/  MOV R0, UR6 ;  /* 0x0000000600007c02 */ /* 0x000fce0008000f00 */
.L_x_152:
[----:B-1----:R1:W3:Y:S02]  /*87b0*/  SYNCS.PHASECHK.TRANS64.TRYWAIT P0, [R0+URZ], R2 ;  /* 0x00000002000075a7 */ /* 0x0022e400080011ff */
[----:B---3--:R-:W-:Y:S05]  /*87c0*/  @!P0 NANOSLEEP.SYNCS 0x989680 ;  /* 0x009896800000895d */ /* 0x008fea0003900000 */
[----:B------:R-:W3:Y:S02]  /*87d0*/  @!P0 SYNCS.PHASECHK.TRANS64 P0, [R0+URZ], R2 ;  /* 0x00000002000085a7 */ /* 0x000ee400080010ff */
[----:B---3--:R-:W-:Y:S05]  /*87e0*/  @!P0 BRA `(.L_x_152) ;  /* 0xfffffffc00f08947 */ /* 0x008fea000383ffff */
[----:B------:R-:W-:Y:S05]  /*87f0*/  BRA `(.L_x_153) ;  /* 0xffffffb800d87947 */ /* 0x000fea000383ffff */
.L_x_76:
[----:B--2---:R2:W3:Y:S02]  /*8800*/  SYNCS.PHASECHK.TRANS64.TRYWAIT P0, [R0+URZ+0xc0], R2 ;  /* 0x0000c002000075a7 */ /* 0x0044e400080011ff */
[----:B---3--:R-:W-:Y:S05]  /*8810*/  @!P0 NANOSLEEP.SYNCS 0x989680 ;  /* 0x009896800000895d */ /* 0x008fea0003900000 */
[----:B------:R-:W3:Y:S02]  /*8820*/  @!P0 SYNCS.PHASECHK.TRANS64 P0, [R0+URZ+0xc0], R2 ;  /* 0x0000c002000085a7 */ /* 0x000ee400080010ff */
[----:B---3--:R-:W-:Y:S05]  /*8830*/  @!P0 BRA `(.L_x_76) ;  /* 0xfffffffc00f08947 */ /* 0x008fea000383ffff */
[----:B------:R-:W-:Y:S05]  /*8840*/  BRA `(.L_x_154) ;  /* 0xffffffbc00d07947 */ /* 0x000fea000383ffff */
.L_x_79:
[----:B------:R-:W-:Y:S07]  /*8850*/  MOV R0, UR7 ;  /* 0x0000000700007c02 */ /* 0x000fee0008000f00 */
.L_x_155:
[----:B--2---:R2:W3:Y:S02]  /*8860*/  SYNCS.PHASECHK.TRANS64.TRYWAIT P0, [R0+URZ+0xb8], R2 ;  /* 0x0000b802000075a7 */ /* 0x0044e400080011ff */
[----:B---3--:R-:W-:Y:S05]  /*8870*/  @!P0 NANOSLEEP.SYNCS 0x989680 ;  /* 0x009896800000895d */ /* 0x008fea0003900000 */
[----:B------:R-:W3:Y:S02]  /*8880*/  @!P0 SYNCS.PHASECHK.TRANS64 P0, [R0+URZ+0xb8], R2 ;  /* 0x0000b802000085a7 */ /* 0x000ee400080010ff */
[----:B---3--:R-:W-:Y:S05]  /*8890*/  @!P0 BRA `(.L_x_155) ;  /* 0xfffffffc00f08947 */ /* 0x008fea000383ffff */
[----:B------:R-:W-:Y:S05]  /*88a0*/  BRA `(.L_x_78) ;  /* 0xffffffc000b07947 */ /* 0x000fea000383ffff */
.L_x_82:
[----:B------:R-:W-:Y:S07]  /*88b0*/  MOV R0, UR15 ;  /* 0x0000000f00007c02 */ /* 0x000fee0008000f00 */
.L_x_156:
[----:B-1----:R1:W2:Y:S02]  /*88c0*/  SYNCS.PHASECHK.TRANS64.TRYWAIT P0, [R0+URZ+0x98], R9 ;  /* 0x00009809000075a7 */ /* 0x0022a400080011ff */
[----:B--2---:R-:W-:Y:S05]  /*88d0*/  @!P0 NANOSLEEP.SYNCS 0x989680 ;  /* 0x009896800000895d */ /* 0x004fea0003900000 */
[----:B------:R-:W2:Y:S02]  /*88e0*/  @!P0 SYNCS.PHASECHK.TRANS64 P0, [R0+URZ+0x98], R9 ;  /* 0x00009809000085a7 */ /* 0x000ea400080010ff */
[----:B--2---:R-:W-:Y:S05]  /*88f0*/  @!P0 BRA `(.L_x_156) ;  /* 0xfffffffc00f08947 */ /* 0x004fea000383ffff */
[----:B------:R-:W-:Y:S05]  /*8900*/  BRA `(.L_x_157) ;  /* 0xffffffc400247947 */ /* 0x000fea000383ffff */
.L_x_83:
[----:B------:R-:W-:Y:S07]  /*8910*/  MOV R0, UR13 ;  /* 0x0000000d00007c02 */ /* 0x000fee0008000f00 */
.L_x_158:
[----:B-1----:R1:W2:Y:S02]  /*8920*/  SYNCS.PHASECHK.TRANS64.TRYWAIT P0, [R0+URZ+0x98], R14 ;  /* 0x0000980e000075a7 */ /* 0x0022a400080011ff */
[----:B--2---:R-:W-:Y:S05]  /*8930*/  @!P0 NANOSLEEP.SYNCS 0x989680 ;  /* 0x009896800000895d */ /* 0x004fea0003900000 */
[----:B------:R-:W2:Y:S02]  /*8940*/  @!P0 SYNCS.PHASECHK.TRANS64 P0, [R0+URZ+0x98], R14 ;  /* 0x0000980e000085a7 */ /* 0x000ea400080010ff */
[----:B--2---:R-:W-:Y:S05]  /*8950*/  @!P0 BRA `(.L_x_158) ;  /* 0xfffffffc00f08947 */ /* 0x004fea000383ffff */
[----:B------:R-:W-:Y:S05]  /*8960*/  BRA `(.L_x_159) ;  /* 0xffffffc400c47947 */ /* 0x000fea000383ffff */
.L_x_85:
[----:B------:R-:W-:-:S07]  /*8970*/  MOV R0, UR4 ;  /* 0x0000000400007c02 */ /* 0x000fce0008000f00 */
.L_x_160:
[----:B-1----:R1:W3:Y:S02]  /*8980*/  SYNCS.PHASECHK.TRANS64.TRYWAIT P0, [R0+URZ], R2 ;  /* 0x00000002000075a7 */ /* 0x0022e400080011ff */
[----:B---3--:R-:W-:Y:S05]  /*8990*/  @!P0 NANOSLEEP.SYNCS 0x989680 ;  /* 0x009896800000895d */ /* 0x008fea0003900000 */
[----:B------:R-:W3:Y:S02]  /*89a0*/  @!P0 SYNCS.PHASECHK.TRANS64 P0, [R0+URZ], R2 ;  /* 0x00000002000085a7 */ /* 0x000ee400080010ff */
[----:B---3--:R-:W-:Y:S05]  /*89b0*/  @!P0 BRA `(.L_x_160) ;  /* 0xfffffffc00f08947 */ /* 0x008fea000383ffff */
[----:B------:R-:W-:Y:S05]  /*89c0*/  BRA `(.L_x_161) ;  /* 0xffffffc800547947 */ /* 0x000fea000383ffff */
.L_x_86:
[----:B------:R-:W-:-:S07]  /*89d0*/  MOV R0, UR4 ;  /* 0x0000000400007c02 */ /* 0x000fce0008000f00 */
.L_x_162:
[----:B-1----:R1:W3:Y:S02]  /*89e0*/  SYNCS.PHASECHK.TRANS64.TRYWAIT P0, [R0+URZ], R2 ;  /* 0x00000002000075a7 */ /* 0x0022e400080011ff */
[----:B---3--:R-:W-:Y:S05]  /*89f0*/  @!P0 NANOSLEEP.SYNCS 0x989680 ;  /* 0x009896800000895d */ /* 0x008fea0003900000 */
[----:B------:R-:W3:Y:S02]  /*8a00*/  @!P0 SYNCS.PHASECHK.TRANS64 P0, [R0+URZ], R2 ;  /* 0x00000002000085a7 */ /* 0x000ee400080010ff */
[----:B---3--:R-:W-:Y:S05]  /*8a10*/  @!P0 BRA `(.L_x_162) ;  /* 0xfffffffc00f08947 */ /* 0x008fea000383ffff */
[----:B------:R-:W-:Y:S05]  /*8a20*/  BRA `(.L_x_163) ;  /* 0xffffffc800607947 */ /* 0x000fea000383ffff */
.L_x_88:
[----:B--2---:R2:W4:Y:S02]  /*8a30*/  SYNCS.PHASECHK.TRANS64.TRYWAIT P0, [R0+URZ+0xc0], R2 ;  /* 0x0000c002000075a7 */ /* 0x00452400080011ff */
[----:B----4-:R-:W-:Y:S05]  /*8a40*/  @!P0 NANOSLEEP.SYNCS 0x989680 ;  /* 0x009896800000895d */ /* 0x010fea0003900000 */
[----:B------:R-:W4:Y:S02]  /*8a50*/  @!P0 SYNCS.PHASECHK.TRANS64 P0, [R0+URZ+0xc0], R2 ;  /* 0x0000c002000085a7 */ /* 0x000f2400080010ff */
[----:B----4-:R-:W-:Y:S05]  /*8a60*/  @!P0 BRA `(.L_x_88) ;  /* 0xfffffffc00f08947 */ /* 0x010fea000383ffff */
[----:B------:R-:W-:Y:S05]  /*8a70*/  BRA `(.L_x_164) ;  /* 0xffffffcc00447947 */ /* 0x000fea000383ffff */
.L_x_98:
[----:B-1----:R1:W3:Y:S02]  /*8a80*/  SYNCS.PHASECHK.TRANS64.TRYWAIT P1, [R0+URZ+0x80], R3 ;  /* 0x00008003000075a7 */ /* 0x0022e400080211ff */
[----:B---3--:R-:W-:Y:S05]  /*8a90*/  @!P1 NANOSLEEP.SYNCS 0x989680 ;  /* 0x009896800000995d */ /* 0x008fea0003900000 */
[----:B------:R-:W3:Y:S02]  /*8aa0*/  @!P1 SYNCS.PHASECHK.TRANS64 P1, [R0+URZ+0x80], R3 ;  /* 0x00008003000095a7 */ /* 0x000ee400080210ff */
[----:B---3--:R-:W-:Y:S05]  /*8ab0*/  @!P1 BRA `(.L_x_98) ;  /* 0xfffffffc00f09947 */ /* 0x008fea000383ffff */
[----:B------:R-:W-:Y:S05]  /*8ac0*/  BRA `(.L_x_97) ;  /* 0xffffffd800707947 */ /* 0x000fea000383ffff */
.L_x_100:
[----:B-1----:R1:W4:Y:S02]  /*8ad0*/  SYNCS.PHASECHK.TRANS64.TRYWAIT P0, [R73+URZ+0xe0], R2 ;  /* 0x0000e002490075a7 */ /* 0x00232400080011ff */
[----:B----4-:R-:W-:Y:S05]  /*8ae0*/  @!P0 NANOSLEEP.SYNCS 0x989680 ;  /* 0x009896800000895d */ /* 0x010fea0003900000 */
[----:B------:R-:W4:Y:S02]  /*8af0*/  @!P0 SYNCS.PHASECHK.TRANS64 P0, [R73+URZ+0xe0], R2 ;  /* 0x0000e002490085a7 */ /* 0x000f2400080010ff */
[----:B----4-:R-:W-:Y:S05]  /*8b00*/  @!P0 BRA `(.L_x_100) ;  /* 0xfffffffc00f08947 */ /* 0x010fea000383ffff */
[----:B------:R-:W-:Y:S05]  /*8b10*/  BRA `(.L_x_99) ;  /* 0xffffffd800a87947 */ /* 0x000fea000383ffff */
.L_x_111:
[----:B--2---:R2:W4:Y:S02]  /*8b20*/  SYNCS.PHASECHK.TRANS64.TRYWAIT P0, [R2+URZ+0x80], R107 ;  /* 0x0000806b020075a7 */ /* 0x00452400080011ff */
[----:B----4-:R-:W-:Y:S05]  /*8b30*/  @!P0 NANOSLEEP.SYNCS 0x989680 ;  /* 0x009896800000895d */ /* 0x010fea0003900000 */
[----:B------:R-:W4:Y:S02]  /*8b40*/  @!P0 SYNCS.PHASECHK.TRANS64 P0, [R2+URZ+0x80], R107 ;  /* 0x0000806b020085a7 */ /* 0x000f2400080010ff */
[----:B----4-:R-:W-:Y:S05]  /*8b50*/  @!P0 BRA `(.L_x_111) ;  /* 0xfffffffc00f08947 */ /* 0x010fea000383ffff */
[----:B------:R-:W-:Y:S05]  /*8b60*/  BRA `(.L_x_110) ;  /* 0xffffffe400907947 */ /* 0x000fea000383ffff */
        .weak           $__internal_0_$__cuda_sm10x_tcgen05_guardrail_trap_col_being_dealloced_not_returned_by_alloc
        .type           $__internal_0_$__cuda_sm10x_tcgen05_guardrail_trap_col_being_dealloced_not_returned_by_alloc,@function
        .size           $__internal_0_$__cuda_sm10x_tcgen05_guardrail_trap_col_being_dealloced_not_returned_by_alloc,($__internal_1_$__cuda_sm10x_tcgen05_guardrail_trap_phase_invalid_during_alloc - $__internal_0_$__cuda_sm10x_tcgen05_guardrail_trap_col_being_dealloced_not_returned_by_alloc)
$__internal_0_$__cuda_sm10x_tcgen05_guardrail_trap_col_being_dealloced_not_returned_by_alloc:
[----:B------:R-:W-:Y:S05]  /*8b70*/  BPT.TRAP 0x1 ;  /* 0x000000040000795c */ /* 0x000fea0000300000 */
[----:B------:R-:W-:-:S04]  /*8b80*/  HFMA2 R3, -RZ, RZ, 0, 0 ;  /* 0x00000000ff037431 */ /* 0x000fc800000001ff */
[----:B------:R-:W-:Y:S05]  /*8b90*/  RET.REL.NODEC R2 `(_ZN7cutlass13device_kernelINS_4gemm6kernel13GemmUniversalIN4cute5tupleIJiiiiEEENS1_10collective13CollectiveMmaINS1_46MainloopSm100TmaUmmaWarpSpecializedBlockScaledILi8ELi2ELi2ENS5_IJNS4_1CILi1EEESB_SB_EEEEENS5_IJNSA_ILi128EEENSA_ILi64EEESE_EEENS5_IJNS_12float_e5m2_tENS_13float_ue8m0_tEEEENS5_IJNS5_IJlSB_lEEENS4_6LayoutINS5_IJNS5_IJNS5_IJNSA_ILi32EEENSA_ILi4EEEEEEiEEESP_NS5_IJSB_iEEEEEENS5_IJNS5_IJNS5_IJNSA_ILi16EEESN_EEEiEEENS5_IJNS5_IJNSA_ILi0EEESB_EEENSA_ILi512EEEEEENS5_IJSV_iEEEEEEEEEEESJ_S12_NS4_8TiledMMAINS4_8MMA_AtomIJNS4_21SM100_MMA_MXF8F6F4_SSISH_SH_fSI_Li128ELi64ELNS4_4UMMA5MajorE0ELS17_0ELNS16_7ScaleInE0ELS18_0EEEEEENSL_ISC_NS5_IJSV_SV_SV_EEEEENS5_IJNS4_10UnderscoreES1D_S1D_EEEEENS5_IJNS4_13SM90_TMA_LOADES1G_EEENS5_IJNS4_14ComposedLayoutINS4_7SwizzleILi3ELi4ELi3EEENS4_18smem_ptr_flag_bitsILi8EEENSL_INS5_IJNSA_ILi8EEESE_EEENS5_IJSE_SB_EEEEEEENSL_INS5_IJNS5_IJNS5_IJSO_SB_EEENS5_IJSM_SB_EEEEEESB_NS5_IJSN_SB_EEEEEENS5_IJNS5_IJNS5_IJST_SX_EEESW_EEESV_NS5_IJSB_SX_EEEEEEEEEEEvNS4_8identityES1H_S22_vS23_EENS_8epilogue10collective18CollectiveEpilogueINS25_23Sm100TmaWarpSpecializedILi3ELi2ELi32ELb1ELb0EEEJSG_NS5_IJNSL_ISE_SB_EENSL_ISM_SB_EEEEENS_10bfloat16_tESK_S2D_SK_NS25_6fusion15FusionCallbacksIS29_NS2E_17LinearCombinationIS2D_fS2D_fLNS_15FloatRoundStyleE2EEESG_S2C_JEEENS4_5SM1004TMEM4LOAD26SM100_TMEM_LOAD_32dp32b32xES1G_NS1I_INS1J_ILi2ELi4ELi3EEENS1L_ILi16EEENSL_INS5_IJS1N_SM_EEES1T_EEEENS4_39AutoVectorizingCopyWithAssumedAlignmentILi128EEENS4_14SM90_TMA_STOREES2S_S2U_S2U_EEEvvEEEEvNT_6ParamsE) ;  /* 0xffffff7402187950 */ /* 0x000fea0003c3ffff */
        .weak           $__internal_1_$__cuda_sm10x_tcgen05_guardrail_trap_phase_invalid_during_alloc
        .type           $__internal_1_$__cuda_sm10x_tcgen05_guardrail_trap_phase_invalid_during_alloc,@function
        .size           $__internal_1_$__cuda_sm10x_tcgen05_guardrail_trap_phase_invalid_during_alloc,($__internal_2_$__cuda_sm10x_tcgen05_guardrail_trap_unallocated_columns_being_dealloced - $__internal_1_$__cuda_sm10x_tcgen05_guardrail_trap_phase_invalid_during_alloc)
$__internal_1_$__cuda_sm10x_tcgen05_guardrail_trap_phase_invalid_during_alloc:
[----:B------:R-:W-:Y:S05]  /*8ba0*/  BPT.TRAP 0x1 ;  /* 0x000000040000795c */ /* 0x000fea0000300000 */
[----:B------:R-:W-:-:S04]  /*8bb0*/  MOV R3, 0x0 ;  /* 0x0000000000037802 */ /* 0x000fc80000000f00 */
[----:B------:R-:W-:Y:S05]  /*8bc0*/  RET.REL.NODEC R2 `(_ZN7cutlass13device_kernelINS_4gemm6kernel13GemmUniversalIN4cute5tupleIJiiiiEEENS1_10collective13CollectiveMmaINS1_46MainloopSm100TmaUmmaWarpSpecializedBlockScaledILi8ELi2ELi2ENS5_IJNS4_1CILi1EEESB_SB_EEEEENS5_IJNSA_ILi128EEENSA_ILi64EEESE_EEENS5_IJNS_12float_e5m2_tENS_13float_ue8m0_tEEEENS5_IJNS5_IJlSB_lEEENS4_6LayoutINS5_IJNS5_IJNS5_IJNSA_ILi32EEENSA_ILi4EEEEEEiEEESP_NS5_IJSB_iEEEEEENS5_IJNS5_IJNS5_IJNSA_ILi16EEESN_EEEiEEENS5_IJNS5_IJNSA_ILi0EEESB_EEENSA_ILi512EEEEEENS5_IJSV_iEEEEEEEEEEESJ_S12_NS4_8TiledMMAINS4_8MMA_AtomIJNS4_21SM100_MMA_MXF8F6F4_SSISH_SH_fSI_Li128ELi64ELNS4_4UMMA5MajorE0ELS17_0ELNS16_7ScaleInE0ELS18_0EEEEEENSL_ISC_NS5_IJSV_SV_SV_EEEEENS5_IJNS4_10UnderscoreES1D_S1D_EEEEENS5_IJNS4_13SM90_TMA_LOADES1G_EEENS5_IJNS4_14ComposedLayoutINS4_7SwizzleILi3ELi4ELi3EEENS4_18smem_ptr_flag_bitsILi8EEENSL_INS5_IJNSA_ILi8EEESE_EEENS5_IJSE_SB_EEEEEEENSL_INS5_IJNS5_IJNS5_IJSO_SB_EEENS5_IJSM_SB_EEEEEESB_NS5_IJSN_SB_EEEEEENS5_IJNS5_IJNS5_IJST_SX_EEESW_EEESV_NS5_IJSB_SX_EEEEEEEEEEEvNS4_8identityES1H_S22_vS23_EENS_8epilogue10collective18CollectiveEpilogueINS25_23Sm100TmaWarpSpecializedILi3ELi2ELi32ELb1ELb0EEEJSG_NS5_IJNSL_ISE_SB_EENSL_ISM_SB_EEEEENS_10bfloat16_tESK_S2D_SK_NS25_6fusion15FusionCallbacksIS29_NS2E_17LinearCombinationIS2D_fS2D_fLNS_15FloatRoundStyleE2EEESG_S2C_JEEENS4_5SM1004TMEM4LOAD26SM100_TMEM_LOAD_32dp32b32xES1G_NS1I_INS1J_ILi2ELi4ELi3EEENS1L_ILi16EEENSL_INS5_IJS1N_SM_EEES1T_EEEENS4_39AutoVectorizingCopyWithAssumedAlignmentILi128EEENS4_14SM90_TMA_STOREES2S_S2U_S2U_EEEvvEEEEvNT_6ParamsE) ;  /* 0xffffff74020c7950 */ /* 0x000fea0003c3ffff */
        .weak           $__internal_2_$__cuda_sm10x_tcgen05_guardrail_trap_unallocated_columns_being_dealloced
        .type           $__internal_2_$__cuda_sm10x_tcgen05_guardrail_trap_unallocated_columns_being_dealloced,@function
        .size           $__internal_2_$__cuda_sm10x_tcgen05_guardrail_trap_unallocated_columns_being_dealloced,(.L_x_166 - $__internal_2_$__cuda_sm10x_tcgen05_guardrail_trap_unallocated_columns_being_dealloced)
$__internal_2_$__cuda_sm10x_tcgen05_guardrail_trap_unallocated_columns_being_dealloced:
[----:B------:R-:W-:Y:S05]  /*8bd0*/  BPT.TRAP 0x1 ;  /* 0x000000040000795c */ /* 0x000fea0000300000 */
[----:B------:R-:W-:-:S04]  /*8be0*/  HFMA2 R3, -RZ, RZ, 0, 0 ;  /* 0x00000000ff037431 */ /* 0x000fc800000001ff */
[----:B------:R-:W-:Y:S05]  /*8bf0*/  RET.REL.NODEC R2 `(_ZN7cutlass13device_kernelINS_4gemm6kernel13GemmUniversalIN4cute5tupleIJiiiiEEENS1_10collective13CollectiveMmaINS1_46MainloopSm100TmaUmmaWarpSpecializedBlockScaledILi8ELi2ELi2ENS5_IJNS4_1CILi1EEESB_SB_EEEEENS5_IJNSA_ILi128EEENSA_ILi64EEESE_EEENS5_IJNS_12float_e5m2_tENS_13float_ue8m0_tEEEENS5_IJNS5_IJlSB_lEEENS4_6LayoutINS5_IJNS5_IJNS5_IJNSA_ILi32EEENSA_ILi4EEEEEEiEEESP_NS5_IJSB_iEEEEEENS5_IJNS5_IJNS5_IJNSA_ILi16EEESN_EEEiEEENS5_IJNS5_IJNSA_ILi0EEESB_EEENSA_ILi512EEEEEENS5_IJSV_iEEEEEEEEEEESJ_S12_NS4_8TiledMMAINS4_8MMA_AtomIJNS4_21SM100_MMA_MXF8F6F4_SSISH_SH_fSI_Li128ELi64ELNS4_4UMMA5MajorE0ELS17_0ELNS16_7ScaleInE0ELS18_0EEEEEENSL_ISC_NS5_IJSV_SV_SV_EEEEENS5_IJNS4_10UnderscoreES1D_S1D_EEEEENS5_IJNS4_13SM90_TMA_LOADES1G_EEENS5_IJNS4_14ComposedLayoutINS4_7SwizzleILi3ELi4ELi3EEENS4_18smem_ptr_flag_bitsILi8EEENSL_INS5_IJNSA_ILi8EEESE_EEENS5_IJSE_SB_EEEEEEENSL_INS5_IJNS5_IJNS5_IJSO_SB_EEENS5_IJSM_SB_EEEEEESB_NS5_IJSN_SB_EEEEEENS5_IJNS5_IJNS5_IJST_SX_EEESW_EEESV_NS5_IJSB_SX_EEEEEEEEEEEvNS4_8identityES1H_S22_vS23_EENS_8epilogue10collective18CollectiveEpilogueINS25_23Sm100TmaWarpSpecializedILi3ELi2ELi32ELb1ELb0EEEJSG_NS5_IJNSL_ISE_SB_EENSL_ISM_SB_EEEEENS_10bfloat16_tESK_S2D_SK_NS25_6fusion15FusionCallbacksIS29_NS2E_17LinearCombinationIS2D_fS2D_fLNS_15FloatRoundStyleE2EEESG_S2C_JEEENS4_5SM1004TMEM4LOAD26SM100_TMEM_LOAD_32dp32b32xES1G_NS1I_INS1J_ILi2ELi4ELi3EEENS1L_ILi16EEENSL_INS5_IJS1N_SM_EEES1T_EEEENS4_39AutoVectorizingCopyWithAssumedAlignmentILi128EEENS4_14SM90_TMA_STOREES2S_S2U_S2U_EEEvvEEEEvNT_6ParamsE) ;  /* 0xffffff7402007950 */ /* 0x000fea0003c3ffff */
.L_x_165:
[----:B------:R-:W-:-:S00]  /*8c00*/  BRA `(.L_x_165) ;  /* 0xfffffffc00fc7947 */ /* 0x000fc0000383ffff */
[----:B------:R-:W-:-:S00]  /*8c10*/  NOP ;  /* 0x0000000000007918 */ /* 0x000fc00000000000 */
        /* <DEDUP_REMOVED lines=14> */
.L_x_166:


//--------------------- .nv.global.init           --------------------------
	.section	.nv.global.init,"aw",@progbits
.nv.global.init:
	.type		$str$27,@object
	.size		$str$27,($str$28 - $str$27)
$str$27:
        /*0000*/ 	.byte	0x28, 0x61, 0x64, 0x64, 0x72, 0x65, 0x73, 0x73, 0x20, 0x26, 0x20, 0x6d, 0x61, 0x73, 0x6b, 0x29
        /*0010*/ 	.byte	0x20, 0x3d, 0x3d, 0x20, 0x30, 0x00
	.type		$str$28,@object
	.size		$str$28,($str$26 - $str$28)
$str$28:
        /*0016*/ 	.byte	0x2f, 0x74, 0x6d, 0x70, 0x2f, 0x63, 0x75, 0x74, 0x6c, 0x61, 0x73, 0x73, 0x5f, 0x73, 0x77, 0x65
        /*0026*/ 	.byte	0x65, 0x70, 0x5f, 0x73, 0x72, 0x63, 0x2f, 0x69, 0x6e, 0x63, 0x6c, 0x75, 0x64, 0x65, 0x2f, 0x63
        /*0036*/ 	.byte	0x75, 0x74, 0x65, 0x2f, 0x70, 0x6f, 0x69, 0x6e, 0x74, 0x65, 0x72, 0x5f, 0x66, 0x6c, 0x61, 0x67
        /*0046*/ 	.byte	0x67, 0x65, 0x64, 0x2e, 0x68, 0x70, 0x70, 0x00
	.type		$str$26,@object
	.size		$str$26,($str$25 - $str$26)
$str$26:
        /*004e*/ 	.byte	0x2f, 0x74, 0x6d, 0x70, 0x2f, 0x63, 0x75, 0x74, 0x6c, 0x61, 0x73, 0x73, 0x5f, 0x73, 0x77, 0x65
        /*005e*/ 	.byte	0x65, 0x70, 0x5f, 0x73, 0x72, 0x63, 0x2f, 0x69, 0x6e, 0x63, 0x6c, 0x75, 0x64, 0x65, 0x2f, 0x63
        /*006e*/ 	.byte	0x75, 0x74, 0x65, 0x2f, 0x61, 0x74, 0x6f, 0x6d, 0x2f, 0x63, 0x6f, 0x70, 0x79, 0x5f, 0x74, 0x72
        /*007e*/ 	.byte	0x61, 0x69, 0x74, 0x73, 0x5f, 0x73, 0x6d, 0x31, 0x30, 0x30, 0x2e, 0x68, 0x70, 0x70, 0x00
	.type		$str$25,@object
	.size		$str$25,(__unnamed_1 - $str$25)
$str$25:
        /*008d*/ 	.byte	0x28, 0x28, 0x75, 0x69, 0x6e, 0x74, 0x33, 0x32, 0x5f, 0x74, 0x28, 0x74, 0x68, 0x72, 0x65, 0x61
        /*009d*/ 	.byte	0x64, 0x49, 0x64, 0x78, 0x2e, 0x78, 0x29, 0x20, 0x2f, 0x20, 0x33, 0x32, 0x29, 0x20, 0x25, 0x20
        /*00ad*/ 	.byte	0x34, 0x29, 0x20, 0x3d, 0x3d, 0x20, 0x28, 0x28, 0x28, 0x74, 0x6d, 0x65, 0x6d, 0x5f, 0x61, 0x64
        /*00bd*/ 	.byte	0x64, 0x72, 0x20, 0x3e, 0x3e, 0x20, 0x31, 0x36, 0x29, 0x20, 0x2f, 0x20, 0x33, 0x32, 0x29, 0x20
        /*00cd*/ 	.byte	0x25, 0x20, 0x34, 0x29, 0x00
	.type		__unnamed_1,@object
	.size		__unnamed_1,(__unnamed_2 - __unnamed_1)
__unnamed_1:
        /*00d2*/ 	.byte	0x61, 0x75, 0x74, 0x6f, 0x20, 0x63, 0x75, 0x74, 0x65, 0x3a, 0x3a, 0x61, 0x73, 0x5f, 0x70, 0x6f
        /* <DEDUP_REMOVED lines=24> */
        /*0262*/ 	.byte	0x34, 0x30, 0x39, 0x36, 0x3e, 0x3e, 0x3e, 0x3e, 0x5d, 0x00
	.type		__unnamed_2,@object
	.size		__unnamed_2,(.L_2 - __unnamed_2)
__unnamed_2:
        /* <DEDUP_REMOVED lines=42> */
        /*050c*/ 	.byte	0x3e, 0x3e, 0x5d, 0x00
.L_2:


//--------------------- .nv.shared._ZN7cutlass13device_kernelINS_4gemm6kernel13GemmUniversalIN4cute5tupleIJiiiiEEENS1_10collective13CollectiveMmaINS1_46MainloopSm100TmaUmmaWarpSpecializedBlockScaledILi8ELi2ELi2ENS5_IJNS4_1CILi1EEESB_SB_EEEEENS5_IJNSA_ILi128EEENSA_ILi64EEESE_EEENS5_IJNS_12float_e5m2_tENS_13float_ue8m0_tEEEENS5_IJNS5_IJlSB_lEEENS4_6LayoutINS5_IJNS5_IJNS5_IJNSA_ILi32EEENSA_ILi4EEEEEEiEEESP_NS5_IJSB_iEEEEEENS5_IJNS5_IJNS5_IJNSA_ILi16EEESN_EEEiEEENS5_IJNS5_IJNSA_ILi0EEESB_EEENSA_ILi512EEEEEENS5_IJSV_iEEEEEEEEEEESJ_S12_NS4_8TiledMMAINS4_8MMA_AtomIJNS4_21SM100_MMA_MXF8F6F4_SSISH_SH_fSI_Li128ELi64ELNS4_4UMMA5MajorE0ELS17_0ELNS16_7ScaleInE0ELS18_0EEEEEENSL_ISC_NS5_IJSV_SV_SV_EEEEENS5_IJNS4_10UnderscoreES1D_S1D_EEEEENS5_IJNS4_13SM90_TMA_LOADES1G_EEENS5_IJNS4_14ComposedLayoutINS4_7SwizzleILi3ELi4ELi3EEENS4_18smem_ptr_flag_bitsILi8EEENSL_INS5_IJNSA_ILi8EEESE_EEENS5_IJSE_SB_EEEEEEENSL_INS5_IJNS5_IJNS5_IJSO_SB_EEENS5_IJSM_SB_EEEEEESB_NS5_IJSN_SB_EEEEEENS5_IJNS5_IJNS5_IJST_SX_EEESW_EEESV_NS5_IJSB_SX_EEEEEEEEEEEvNS4_8identityES1H_S22_vS23_EENS_8epilogue10collective18CollectiveEpilogueINS25_23Sm100TmaWarpSpecializedILi3ELi2ELi32ELb1ELb0EEEJSG_NS5_IJNSL_ISE_SB_EENSL_ISM_SB_EEEEENS_10bfloat16_tESK_S2D_SK_NS25_6fusion15FusionCallbacksIS29_NS2E_17LinearCombinationIS2D_fS2D_fLNS_15FloatRoundStyleE2EEESG_S2C_JEEENS4_5SM1004TMEM4LOAD26SM100_TMEM_LOAD_32dp32b32xES1G_NS1I_INS1J_ILi2ELi4ELi3EEENS1L_ILi16EEENSL_INS5_IJS1N_SM_EEES1T_EEEENS4_39AutoVectorizingCopyWithAssumedAlignmentILi128EEENS4_14SM90_TMA_STOREES2S_S2U_S2U_EEEvvEEEEvNT_6ParamsE --------------------------
	.section	.nv.shared._ZN7cutlass13device_kernelINS_4gemm6kernel13GemmUniversalIN4cute5tupleIJiiiiEEENS1_10collective13CollectiveMmaINS1_46MainloopSm100TmaUmmaWarpSpecializedBlockScaledILi8ELi2ELi2ENS5_IJNS4_1CILi1EEESB_SB_EEEEENS5_IJNSA_ILi128EEENSA_ILi64EEESE_EEENS5_IJNS_12float_e5m2_tENS_13float_ue8m0_tEEEENS5_IJNS5_IJlSB_lEEENS4_6LayoutINS5_IJNS5_IJNS5_IJNSA_ILi32EEENSA_ILi4EEEEEEiEEESP_NS5_IJSB_iEEEEEENS5_IJNS5_IJNS5_IJNSA_ILi16EEESN_EEEiEEENS5_IJNS5_IJNSA_ILi0EEESB_EEENSA_ILi512EEEEEENS5_IJSV_iEEEEEEEEEEESJ_S12_NS4_8TiledMMAINS4_8MMA_AtomIJNS4_21SM100_MMA_MXF8F6F4_SSISH_SH_fSI_Li128ELi64ELNS4_4UMMA5MajorE0ELS17_0ELNS16_7ScaleInE0ELS18_0EEEEEENSL_ISC_NS5_IJSV_SV_SV_EEEEENS5_IJNS4_10UnderscoreES1D_S1D_EEEEENS5_IJNS4_13SM90_TMA_LOADES1G_EEENS5_IJNS4_14ComposedLayoutINS4_7SwizzleILi3ELi4ELi3EEENS4_18smem_ptr_flag_bitsILi8EEENSL_INS5_IJNSA_ILi8EEESE_EEENS5_IJSE_SB_EEEEEEENSL_INS5_IJNS5_IJNS5_IJSO_SB_EEENS5_IJSM_SB_EEEEEESB_NS5_IJSN_SB_EEEEEENS5_IJNS5_IJNS5_IJST_SX_EEESW_EEESV_NS5_IJSB_SX_EEEEEEEEEEEvNS4_8identityES1H_S22_vS23_EENS_8epilogue10collective18CollectiveEpilogueINS25_23Sm100TmaWarpSpecializedILi3ELi2ELi32ELb1ELb0EEEJSG_NS5_IJNSL_ISE_SB_EENSL_ISM_SB_EEEEENS_10bfloat16_tESK_S2D_SK_NS25_6fusion15FusionCallbacksIS29_NS2E_17LinearCombinationIS2D_fS2D_fLNS_15FloatRoundStyleE2EEESG_S2C_JEEENS4_5SM1004TMEM4LOAD26SM100_TMEM_LOAD_32dp32b32xES1G_NS1I_INS1J_ILi2ELi4ELi3EEENS1L_ILi16EEENSL_INS5_IJS1N_SM_EEES1T_EEEENS4_39AutoVectorizingCopyWithAssumedAlignmentILi128EEENS4_14SM90_TMA_STOREES2S_S2U_S2U_EEEvvEEEEvNT_6ParamsE,"aw",@nobits
	.sectionflags	@""
	.align	16
	.zero		1024


//--------------------- .nv.shared.reserved.0     --------------------------
	.section	.nv.shared.reserved.0,"aw",@nobits
	.weak		__nv_reservedSMEM_offset_0_alias
	.size		__nv_reservedSMEM_offset_0_alias, 0, 64
	.other		__nv_reservedSMEM_offset_0_alias,@"STO_CUDA_RESERVED_SHARED STV_DEFAULT"
__nv_reservedSMEM_offset_0_alias:
	.zero		0
.nv.shared.reserved.0:
	.zero		64
	.weak		__nv_reservedSMEM_tcgen05_partition
	.type		__nv_reservedSMEM_tcgen05_partition,@object
	.size		__nv_reservedSMEM_tcgen05_partition,(.L_0 - __nv_reservedSMEM_tcgen05_partition)
__nv_reservedSMEM_tcgen05_partition:
	.zero		32
.L_0:


//--------------------- .nv.global                --------------------------
	.section	.nv.global,"aw",@nobits
.nv.global:
	.type		_ZN40_INTERNAL_bae559f9_4_k_cu_112554cc_167874cute1_E,@object
	.size		_ZN40_INTERNAL_bae559f9_4_k_cu_112554cc_167874cute1_E,(_ZN40_INTERNAL_bae559f9_4_k_cu_112554cc_167874cuda3std3__45__cpo6cbeginE - _ZN40_INTERNAL_bae559f9_4_k_cu_112554cc_167874cute1_E)
_ZN40_INTERNAL_bae559f9_4_k_cu_112554cc_167874cute1_E:
	.zero		1
	.type		_ZN40_INTERNAL_bae559f9_4_k_cu_112554cc_167874cuda3std3__45__cpo6cbeginE,@object
	.size		_ZN40_INTERNAL_bae559f9_4_k_cu_112554cc_167874cuda3std3__45__cpo6cbeginE,(_ZN40_INTERNAL_bae559f9_4_k_cu_112554cc_167874cuda3std3__48in_placeE - _ZN40_INTERNAL_bae559f9_4_k_cu_112554cc_167874cuda3std3__45__cpo6cbeginE)
_ZN40_INTERNAL_bae559f9_4_k_cu_112554cc_167874cuda3std3__45__cpo6cbeginE:
	.zero		1
	.type		_ZN40_INTERNAL_bae559f9_4_k_cu_112554cc_167874cuda3std3__48in_placeE,@object
	.size		_ZN40_INTERNAL_bae559f9_4_k_cu_112554cc_167874cuda3std3__48in_placeE,(_ZN40_INTERNAL_bae559f9_4_k_cu_112554cc_167874cuda3std6ranges3__45__cpo9iter_moveE - _ZN40_INTERNAL_bae559f9_4_k_cu_112554cc_167874cuda3std3__48in_placeE)
_ZN40_INTERNAL_bae559f9_4_k_cu_112554cc_167874cuda3std3__48in_placeE:
	.zero		1
	.type		_ZN40_INTERNAL_bae559f9_4_k_cu_112554cc_167874cuda3std6ranges3__45__cpo9iter_moveE,@object
	.size		_ZN40_INTERNAL_bae559f9_4_k_cu_112554cc_167874cuda3std6ranges3__45__cpo9iter_moveE,(_ZN40_INTERNAL_bae559f9_4_k_cu_112554cc_167874cuda3std3__45__cpo5beginE - _ZN40_INTERNAL_bae559f9_4_k_cu_112554cc_167874cuda3std6ranges3__45__cpo9iter_moveE)
_ZN40_INTERNAL_bae559f9_4_k_cu_112554cc_167874cuda3std6ranges3__45__cpo9iter_moveE:
	.zero		1
	.type		_ZN40_INTERNAL_bae559f9_4_k_cu_112554cc_167874cuda3std3__45__cpo5beginE,@object
	.size		_ZN40_INTERNAL_bae559f9_4_k_cu_112554cc_167874cuda3std3__45__cpo5beginE,(_ZN40_INTERNAL_bae559f9_4_k_cu_112554cc_167874cuda3std3__442_GLOBAL__N__bae559f9_4_k_cu_112554cc_167876ignoreE - _ZN40_INTERNAL_bae559f9_4_k_cu_112554cc_167874cuda3std3__45__cpo5beginE)
_ZN40_INTERNAL_bae559f9_4_k_cu_112554cc_167874cuda3std3__45__cpo5beginE:
	.zero		1
	.type		_ZN40_INTERNAL_bae559f9_4_k_cu_112554cc_167874cuda3std3__442_GLOBAL__N__bae559f9_4_k_cu_112554cc_167876ignoreE,@object
	.size		_ZN40_INTERNAL_bae559f9_4_k_cu_112554cc_167874cuda3std3__442_GLOBAL__N__bae559f9_4_k_cu_112554cc_167876ignoreE,(_ZN40_INTERNAL_bae559f9_4_k_cu_112554cc_167874cute7productE - _ZN40_INTERNAL_bae559f9_4_k_cu_112554cc_167874cuda3std3__442_GLOBAL__N__bae559f9_4_k_cu_112554cc_167876ignoreE)
_ZN40_INTERNAL_bae559f9_4_k_cu_112554cc_167874cuda3std3__442_GLOBAL__N__bae559f9_4_k_cu_112554cc_167876ignoreE:
	.zero		1
	.type		_ZN40_INTERNAL_bae559f9_4_k_cu_112554cc_167874cute7productE,@object
	.size		_ZN40_INTERNAL_bae559f9_4_k_cu_112554cc_167874cute7productE,(_ZN40_INTERNAL_bae559f9_4_k_cu_112554cc_167874cuda3std3__45__cpo3endE - _ZN40_INTERNAL_bae559f9_4_k_cu_112554cc_167874cute7productE)
_ZN40_INTERNAL_bae559f9_4_k_cu_112554cc_167874cute7productE:
	.zero		1
	.type		_ZN40_INTERNAL_bae559f9_4_k_cu_112554cc_167874cuda3std3__45__cpo3endE,@object
	.size		_ZN40_INTERNAL_bae559f9_4_k_cu_112554cc_167874cuda3std3__45__cpo3endE,(_ZN40_INTERNAL_bae559f9_4_k_cu_112554cc_167874cuda3std3__419piecewise_constructE - _ZN40_INTERNAL_bae559f9_4_k_cu_112554cc_167874cuda3std3__45__cpo3endE)
_ZN40_INTERNAL_bae559f9_4_k_cu_112554cc_167874cuda3std3__45__cpo3endE:
	.zero		1
	.type		_ZN40_INTERNAL_bae559f9_4_k_cu_112554cc_167874cuda3std3__419piecewise_constructE,@object
	.size		_ZN40_INTERNAL_bae559f9_4_k_cu_112554cc_167874cuda3std3__419piecewise_constructE,(_ZN40_INTERNAL_bae559f9_4_k_cu_112554cc_167874cuda3std3__45__cpo4cendE - _ZN40_INTERNAL_bae559f9_4_k_cu_112554cc_167874cuda3std3__419piecewise_constructE)
_ZN40_INTERNAL_bae559f9_4_k_cu_112554cc_167874cuda3std3__419piecewise_constructE:
	.zero		1
	.type		_ZN40_INTERNAL_bae559f9_4_k_cu_112554cc_167874cuda3std3__45__cpo4cendE,@object
	.size		_ZN40_INTERNAL_bae559f9_4_k_cu_112554cc_167874cuda3std3__45__cpo4cendE,(_ZN40_INTERNAL_bae559f9_4_k_cu_112554cc_167874cuda3std6ranges3__45__cpo4swapE - _ZN40_INTERNAL_bae559f9_4_k_cu_112554cc_167874cuda3std3__45__cpo4cendE)
_ZN40_INTERNAL_bae559f9_4_k_cu_112554cc_167874cuda3std3__45__cpo4cendE:
	.zero		1
	.type		_ZN40_INTERNAL_bae559f9_4_k_cu_112554cc_167874cuda3std6ranges3__45__cpo4swapE,@object
	.size		_ZN40_INTERNAL_bae559f9_4_k_cu_112554cc_167874cuda3std6ranges3__45__cpo4swapE,(.L_10 - _ZN40_INTERNAL_bae559f9_4_k_cu_112554cc_167874cuda3std6ranges3__45__cpo4swapE)
_ZN40_INTERNAL_bae559f9_4_k_cu_112554cc_167874cuda3std6ranges3__45__cpo4swapE:
	.zero		1
.L_10:


//--------------------- .nv.constant0._ZN7cutlass13device_kernelINS_4gemm6kernel13GemmUniversalIN4cute5tupleIJiiiiEEENS1_10collective13CollectiveMmaINS1_46MainloopSm100TmaUmmaWarpSpecializedBlockScaledILi8ELi2ELi2ENS5_IJNS4_1CILi1EEESB_SB_EEEEENS5_IJNSA_ILi128EEENSA_ILi64EEESE_EEENS5_IJNS_12float_e5m2_tENS_13float_ue8m0_tEEEENS5_IJNS5_IJlSB_lEEENS4_6LayoutINS5_IJNS5_IJNS5_IJNSA_ILi32EEENSA_ILi4EEEEEEiEEESP_NS5_IJSB_iEEEEEENS5_IJNS5_IJNS5_IJNSA_ILi16EEESN_EEEiEEENS5_IJNS5_IJNSA_ILi0EEESB_EEENSA_ILi512EEEEEENS5_IJSV_iEEEEEEEEEEESJ_S12_NS4_8TiledMMAINS4_8MMA_AtomIJNS4_21SM100_MMA_MXF8F6F4_SSISH_SH_fSI_Li128ELi64ELNS4_4UMMA5MajorE0ELS17_0ELNS16_7ScaleInE0ELS18_0EEEEEENSL_ISC_NS5_IJSV_SV_SV_EEEEENS5_IJNS4_10UnderscoreES1D_S1D_EEEEENS5_IJNS4_13SM90_TMA_LOADES1G_EEENS5_IJNS4_14ComposedLayoutINS4_7SwizzleILi3ELi4ELi3EEENS4_18smem_ptr_flag_bitsILi8EEENSL_INS5_IJNSA_ILi8EEESE_EEENS5_IJSE_SB_EEEEEEENSL_INS5_IJNS5_IJNS5_IJSO_SB_EEENS5_IJSM_SB_EEEEEESB_NS5_IJSN_SB_EEEEEENS5_IJNS5_IJNS5_IJST_SX_EEESW_EEESV_NS5_IJSB_SX_EEEEEEEEEEEvNS4_8identityES1H_S22_vS23_EENS_8epilogue10collective18CollectiveEpilogueINS25_23Sm100TmaWarpSpecializedILi3ELi2ELi32ELb1ELb0EEEJSG_NS5_IJNSL_ISE_SB_EENSL_ISM_SB_EEEEENS_10bfloat16_tESK_S2D_SK_NS25_6fusion15FusionCallbacksIS29_NS2E_17LinearCombinationIS2D_fS2D_fLNS_15FloatRoundStyleE2EEESG_S2C_JEEENS4_5SM1004TMEM4LOAD26SM100_TMEM_LOAD_32dp32b32xES1G_NS1I_INS1J_ILi2ELi4ELi3EEENS1L_ILi16EEENSL_INS5_IJS1N_SM_EEES1T_EEEENS4_39AutoVectorizingCopyWithAssumedAlignmentILi128EEENS4_14SM90_TMA_STOREES2S_S2U_S2U_EEEvvEEEEvNT_6ParamsE --------------------------
	.section	.nv.constant0._ZN7cutlass13device_kernelINS_4gemm6kernel13GemmUniversalIN4cute5tupleIJiiiiEEENS1_10collective13CollectiveMmaINS1_46MainloopSm100TmaUmmaWarpSpecializedBlockScaledILi8ELi2ELi2ENS5_IJNS4_1CILi1EEESB_SB_EEEEENS5_IJNSA_ILi128EEENSA_ILi64EEESE_EEENS5_IJNS_12float_e5m2_tENS_13float_ue8m0_tEEEENS5_IJNS5_IJlSB_lEEENS4_6LayoutINS5_IJNS5_IJNS5_IJNSA_ILi32EEENSA_ILi4EEEEEEiEEESP_NS5_IJSB_iEEEEEENS5_IJNS5_IJNS5_IJNSA_ILi16EEESN_EEEiEEENS5_IJNS5_IJNSA_ILi0EEESB_EEENSA_ILi512EEEEEENS5_IJSV_iEEEEEEEEEEESJ_S12_NS4_8TiledMMAINS4_8MMA_AtomIJNS4_21SM100_MMA_MXF8F6F4_SSISH_SH_fSI_Li128ELi64ELNS4_4UMMA5MajorE0ELS17_0ELNS16_7ScaleInE0ELS18_0EEEEEENSL_ISC_NS5_IJSV_SV_SV_EEEEENS5_IJNS4_10UnderscoreES1D_S1D_EEEEENS5_IJNS4_13SM90_TMA_LOADES1G_EEENS5_IJNS4_14ComposedLayoutINS4_7SwizzleILi3ELi4ELi3EEENS4_18smem_ptr_flag_bitsILi8EEENSL_INS5_IJNSA_ILi8EEESE_EEENS5_IJSE_SB_EEEEEEENSL_INS5_IJNS5_IJNS5_IJSO_SB_EEENS5_IJSM_SB_EEEEEESB_NS5_IJSN_SB_EEEEEENS5_IJNS5_IJNS5_IJST_SX_EEESW_EEESV_NS5_IJSB_SX_EEEEEEEEEEEvNS4_8identityES1H_S22_vS23_EENS_8epilogue10collective18CollectiveEpilogueINS25_23Sm100TmaWarpSpecializedILi3ELi2ELi32ELb1ELb0EEEJSG_NS5_IJNSL_ISE_SB_EENSL_ISM_SB_EEEEENS_10bfloat16_tESK_S2D_SK_NS25_6fusion15FusionCallbacksIS29_NS2E_17LinearCombinationIS2D_fS2D_fLNS_15FloatRoundStyleE2EEESG_S2C_JEEENS4_5SM1004TMEM4LOAD26SM100_TMEM_LOAD_32dp32b32xES1G_NS1I_INS1J_ILi2ELi4ELi3EEENS1L_ILi16EEENSL_INS5_IJS1N_SM_EEES1T_EEEENS4_39AutoVectorizingCopyWithAssumedAlignmentILi128EEENS4_14SM90_TMA_STOREES2S_S2U_S2U_EEEvvEEEEvNT_6ParamsE,"a",@progbits
	.sectionflags	@""
	.align	4
.nv.constant0._ZN7cutlass13device_kernelINS_4gemm6kernel13GemmUniversalIN4cute5tupleIJiiiiEEENS1_10collective13CollectiveMmaINS1_46MainloopSm100TmaUmmaWarpSpecializedBlockScaledILi8ELi2ELi2ENS5_IJNS4_1CILi1EEESB_SB_EEEEENS5_IJNSA_ILi128EEENSA_ILi64EEESE_EEENS5_IJNS_12float_e5m2_tENS_13float_ue8m0_tEEEENS5_IJNS5_IJlSB_lEEENS4_6LayoutINS5_IJNS5_IJNS5_IJNSA_ILi32EEENSA_ILi4EEEEEEiEEESP_NS5_IJSB_iEEEEEENS5_IJNS5_IJNS5_IJNSA_ILi16EEESN_EEEiEEENS5_IJNS5_IJNSA_ILi0EEESB_EEENSA_ILi512EEEEEENS5_IJSV_iEEEEEEEEEEESJ_S12_NS4_8TiledMMAINS4_8MMA_AtomIJNS4_21SM100_MMA_MXF8F6F4_SSISH_SH_fSI_Li128ELi64ELNS4_4UMMA5MajorE0ELS17_0ELNS16_7ScaleInE0ELS18_0EEEEEENSL_ISC_NS5_IJSV_SV_SV_EEEEENS5_IJNS4_10UnderscoreES1D_S1D_EEEEENS5_IJNS4_13SM90_TMA_LOADES1G_EEENS5_IJNS4_14ComposedLayoutINS4_7SwizzleILi3ELi4ELi3EEENS4_18smem_ptr_flag_bitsILi8EEENSL_INS5_IJNSA_ILi8EEESE_EEENS5_IJSE_SB_EEEEEEENSL_INS5_IJNS5_IJNS5_IJSO_SB_EEENS5_IJSM_SB_EEEEEESB_NS5_IJSN_SB_EEEEEENS5_IJNS5_IJNS5_IJST_SX_EEESW_EEESV_NS5_IJSB_SX_EEEEEEEEEEEvNS4_8identityES1H_S22_vS23_EENS_8epilogue10collective18CollectiveEpilogueINS25_23Sm100TmaWarpSpecializedILi3ELi2ELi32ELb1ELb0EEEJSG_NS5_IJNSL_ISE_SB_EENSL_ISM_SB_EEEEENS_10bfloat16_tESK_S2D_SK_NS25_6fusion15FusionCallbacksIS29_NS2E_17LinearCombinationIS2D_fS2D_fLNS_15FloatRoundStyleE2EEESG_S2C_JEEENS4_5SM1004TMEM4LOAD26SM100_TMEM_LOAD_32dp32b32xES1G_NS1I_INS1J_ILi2ELi4ELi3EEENS1L_ILi16EEENSL_INS5_IJS1N_SM_EEES1T_EEEENS4_39AutoVectorizingCopyWithAssumedAlignmentILi128EEENS4_14SM90_TMA_STOREES2S_S2U_S2U_EEEvvEEEEvNT_6ParamsE:
	.zero		3968


//--------------------- SYMBOLS --------------------------

	.type		.nv.reservedSmem.offset0,@object
	.size		.nv.reservedSmem.offset0,0x4
	.type		.nv.reservedSmem.cap,@object
	.size		.nv.reservedSmem.cap,0x4
	.type		__assertfail,@function
